	.target	sm_90a

	.elftype	@"ET_EXEC"


//--------------------- .note.nv.tkinfo           --------------------------
	.section	.note.nv.tkinfo,"",@"SHT_NOTE"
	.sectionflags	@"SHF_NOTE_NV_TKINFO"
	.tkinfo
        /*0018*/ 	.word	0x00000002
        /*0030*/ 	.string	""
        /*0030*/ 	.string	"ptxas"
        /*0030*/ 	.string	"Cuda compilation tools, release 13.0, V13.0.88"
        /*0030*/ 	.string	"Build cuda_13.0.r13.0/compiler.36424714_0"
        /*0030*/ 	.string	"-arch sm_90a -m 64 "



//--------------------- .note.nv.cuinfo           --------------------------
	.section	.note.nv.cuinfo,"",@"SHT_NOTE"
	.sectionflags	@"SHF_NOTE_NV_CUINFO"
        /*0018*/ 	.short	0x0002
        /*001a*/ 	.short	0x005a
        /*001c*/ 	.short	0x0082
	.zero		2


//--------------------- .nv.info                  --------------------------
	.section	.nv.info,"",@"SHT_CUDA_INFO"
	.align	4


	//----- nvinfo : EIATTR_REGCOUNT
	.align		4
        /*0000*/ 	.byte	0x04, 0x2f
        /*0002*/ 	.short	(.L_12 - .L_11)
	.align		4
.L_11:
        /*0004*/ 	.word	index@(_ZN7cutlass13device_kernelINS_4gemm6kernel13GemmUniversalIN4cute5tupleIJiiiiEEENS1_10collective13CollectiveMmaINS1_37MainloopSm90TmaGmmaWarpSpecializedFP8ILi5ENS5_IJNS4_1CILi1EEENSA_ILi2EEESB_EEENS1_35KernelTmaWarpSpecializedCooperativeEEENS5_IJNSA_ILi256EEESG_NSA_ILi32EEEEEENS_12float_e4m3_tENS5_IJlSB_lEEESJ_SK_NS4_8TiledMMAINS4_8MMA_AtomIJNS4_4SM904GMMA31MMA_64x256x32_F32E4M3E4M3_SS_TNILNSO_7ScaleInE1ELSQ_1EEEEEENS4_6LayoutINS5_IJSC_SB_SB_EEENS5_IJSB_NSA_ILi0EEESV_EEEEENS5_IJNS4_10UnderscoreESY_SY_EEEEENS4_23SM90_TMA_LOAD_MULTICASTENS4_14ComposedLayoutINS4_7SwizzleILi1ELi4ELi3EEENS4_18smem_ptr_flag_bitsILi8EEENST_INS5_IJNSA_ILi8EEESH_EEENS5_IJSH_SB_EEEEEEEvNS4_8identityENS4_13SM90_TMA_LOADES1B_vS1C_EENS_8epilogue10collective6detail29Sm90TmaWarpSpecializedAdapterINS1G_15DefaultEpilogueISJ_SK_SK_NS1F_6thread17LinearCombinationISJ_Li1EffLNS1K_9ScaleType4KindE0ELNS_15FloatRoundStyleE2ESJ_EENS1_15EpilogueDefaultEEEEEvvEEEEvNT_6ParamsE)
        /*0008*/ 	.word	0x000000a8


	//----- nvinfo : EIATTR_FRAME_SIZE
	.align		4
.L_12:
        /*000c*/ 	.byte	0x04, 0x11
        /*000e*/ 	.short	(.L_14 - .L_13)
	.align		4
.L_13:
        /*0010*/ 	.word	index@(_ZN7cutlass13device_kernelINS_4gemm6kernel13GemmUniversalIN4cute5tupleIJiiiiEEENS1_10collective13CollectiveMmaINS1_37MainloopSm90TmaGmmaWarpSpecializedFP8ILi5ENS5_IJNS4_1CILi1EEENSA_ILi2EEESB_EEENS1_35KernelTmaWarpSpecializedCooperativeEEENS5_IJNSA_ILi256EEESG_NSA_ILi32EEEEEENS_12float_e4m3_tENS5_IJlSB_lEEESJ_SK_NS4_8TiledMMAINS4_8MMA_AtomIJNS4_4SM904GMMA31MMA_64x256x32_F32E4M3E4M3_SS_TNILNSO_7ScaleInE1ELSQ_1EEEEEENS4_6LayoutINS5_IJSC_SB_SB_EEENS5_IJSB_NSA_ILi0EEESV_EEEEENS5_IJNS4_10UnderscoreESY_SY_EEEEENS4_23SM90_TMA_LOAD_MULTICASTENS4_14ComposedLayoutINS4_7SwizzleILi1ELi4ELi3EEENS4_18smem_ptr_flag_bitsILi8EEENST_INS5_IJNSA_ILi8EEESH_EEENS5_IJSH_SB_EEEEEEEvNS4_8identityENS4_13SM90_TMA_LOADES1B_vS1C_EENS_8epilogue10collective6detail29Sm90TmaWarpSpecializedAdapterINS1G_15DefaultEpilogueISJ_SK_SK_NS1F_6thread17LinearCombinationISJ_Li1EffLNS1K_9ScaleType4KindE0ELNS_15FloatRoundStyleE2ESJ_EENS1_15EpilogueDefaultEEEEEvvEEEEvNT_6ParamsE)
        /*0014*/ 	.word	0x00000678


	//----- nvinfo : EIATTR_MIN_STACK_SIZE
	.align		4
.L_14:
        /*0018*/ 	.byte	0x04, 0x12
        /*001a*/ 	.short	(.L_16 - .L_15)
	.align		4
.L_15:
        /*001c*/ 	.word	index@(_ZN7cutlass13device_kernelINS_4gemm6kernel13GemmUniversalIN4cute5tupleIJiiiiEEENS1_10collective13CollectiveMmaINS1_37MainloopSm90TmaGmmaWarpSpecializedFP8ILi5ENS5_IJNS4_1CILi1EEENSA_ILi2EEESB_EEENS1_35KernelTmaWarpSpecializedCooperativeEEENS5_IJNSA_ILi256EEESG_NSA_ILi32EEEEEENS_12float_e4m3_tENS5_IJlSB_lEEESJ_SK_NS4_8TiledMMAINS4_8MMA_AtomIJNS4_4SM904GMMA31MMA_64x256x32_F32E4M3E4M3_SS_TNILNSO_7ScaleInE1ELSQ_1EEEEEENS4_6LayoutINS5_IJSC_SB_SB_EEENS5_IJSB_NSA_ILi0EEESV_EEEEENS5_IJNS4_10UnderscoreESY_SY_EEEEENS4_23SM90_TMA_LOAD_MULTICASTENS4_14ComposedLayoutINS4_7SwizzleILi1ELi4ELi3EEENS4_18smem_ptr_flag_bitsILi8EEENST_INS5_IJNSA_ILi8EEESH_EEENS5_IJSH_SB_EEEEEEEvNS4_8identityENS4_13SM90_TMA_LOADES1B_vS1C_EENS_8epilogue10collective6detail29Sm90TmaWarpSpecializedAdapterINS1G_15DefaultEpilogueISJ_SK_SK_NS1F_6thread17LinearCombinationISJ_Li1EffLNS1K_9ScaleType4KindE0ELNS_15FloatRoundStyleE2ESJ_EENS1_15EpilogueDefaultEEEEEvvEEEEvNT_6ParamsE)
        /*0020*/ 	.word	0x00000678
.L_16:


//--------------------- .nv.compat                --------------------------
	.section	.nv.compat,"",@"SHT_CUDA_COMPAT_INFO"
	.align	4
        /*0000*/ 	.byte	0x02, 0x09, 0x01, 0x00, 0x02, 0x02, 0x04, 0x00, 0x02, 0x05, 0x05, 0x00, 0x03, 0x07, 0x01, 0x01
        /*0010*/ 	.byte	0x02, 0x03, 0x01, 0x00, 0x02, 0x06, 0x01, 0x00, 0x04, 0x0b, 0x08, 0x00, 0x00, 0x00, 0x00, 0x00
        /*0020*/ 	.byte	0x00, 0x00, 0x00, 0x00


//--------------------- .nv.info._ZN7cutlass13device_kernelINS_4gemm6kernel13GemmUniversalIN4cute5tupleIJiiiiEEENS1_10collective13CollectiveMmaINS1_37MainloopSm90TmaGmmaWarpSpecializedFP8ILi5ENS5_IJNS4_1CILi1EEENSA_ILi2EEESB_EEENS1_35KernelTmaWarpSpecializedCooperativeEEENS5_IJNSA_ILi256EEESG_NSA_ILi32EEEEEENS_12float_e4m3_tENS5_IJlSB_lEEESJ_SK_NS4_8TiledMMAINS4_8MMA_AtomIJNS4_4SM904GMMA31MMA_64x256x32_F32E4M3E4M3_SS_TNILNSO_7ScaleInE1ELSQ_1EEEEEENS4_6LayoutINS5_IJSC_SB_SB_EEENS5_IJSB_NSA_ILi0EEESV_EEEEENS5_IJNS4_10UnderscoreESY_SY_EEEEENS4_23SM90_TMA_LOAD_MULTICASTENS4_14ComposedLayoutINS4_7SwizzleILi1ELi4ELi3EEENS4_18smem_ptr_flag_bitsILi8EEENST_INS5_IJNSA_ILi8EEESH_EEENS5_IJSH_SB_EEEEEEEvNS4_8identityENS4_13SM90_TMA_LOADES1B_vS1C_EENS_8epilogue10collective6detail29Sm90TmaWarpSpecializedAdapterINS1G_15DefaultEpilogueISJ_SK_SK_NS1F_6thread17LinearCombinationISJ_Li1EffLNS1K_9ScaleType4KindE0ELNS_15FloatRoundStyleE2ESJ_EENS1_15EpilogueDefaultEEEEEvvEEEEvNT_6ParamsE --------------------------
	.section	.nv.info._ZN7cutlass13device_kernelINS_4gemm6kernel13GemmUniversalIN4cute5tupleIJiiiiEEENS1_10collective13CollectiveMmaINS1_37MainloopSm90TmaGmmaWarpSpecializedFP8ILi5ENS5_IJNS4_1CILi1EEENSA_ILi2EEESB_EEENS1_35KernelTmaWarpSpecializedCooperativeEEENS5_IJNSA_ILi256EEESG_NSA_ILi32EEEEEENS_12float_e4m3_tENS5_IJlSB_lEEESJ_SK_NS4_8TiledMMAINS4_8MMA_AtomIJNS4_4SM904GMMA31MMA_64x256x32_F32E4M3E4M3_SS_TNILNSO_7ScaleInE1ELSQ_1EEEEEENS4_6LayoutINS5_IJSC_SB_SB_EEENS5_IJSB_NSA_ILi0EEESV_EEEEENS5_IJNS4_10UnderscoreESY_SY_EEEEENS4_23SM90_TMA_LOAD_MULTICASTENS4_14ComposedLayoutINS4_7SwizzleILi1ELi4ELi3EEENS4_18smem_ptr_flag_bitsILi8EEENST_INS5_IJNSA_ILi8EEESH_EEENS5_IJSH_SB_EEEEEEEvNS4_8identityENS4_13SM90_TMA_LOADES1B_vS1C_EENS_8epilogue10collective6detail29Sm90TmaWarpSpecializedAdapterINS1G_15DefaultEpilogueISJ_SK_SK_NS1F_6thread17LinearCombinationISJ_Li1EffLNS1K_9ScaleType4KindE0ELNS_15FloatRoundStyleE2ESJ_EENS1_15EpilogueDefaultEEEEEvvEEEEvNT_6ParamsE,"",@"SHT_CUDA_INFO"
	.sectionflags	@""
	.align	4


	//----- nvinfo : EIATTR_CUDA_API_VERSION
	.align		4
        /*0000*/ 	.byte	0x04, 0x37
        /*0002*/ 	.short	(.L_18 - .L_17)
.L_17:
        /*0004*/ 	.word	0x00000082


	//----- nvinfo : EIATTR_KPARAM_INFO
	.align		4
.L_18:
        /*0008*/ 	.byte	0x04, 0x17
        /*000a*/ 	.short	(.L_20 - .L_19)
.L_19:
        /*000c*/ 	.word	0x00000000
        /*0010*/ 	.short	0x0000
        /*0012*/ 	.short	0x0070
        /*0014*/ 	.byte	0x00, 0xf0, 0x01, 0x10


	//----- nvinfo : EIATTR_SPARSE_MMA_MASK
	.align		4
.L_20:
        /*0018*/ 	.byte	0x03, 0x50
        /*001a*/ 	.short	0x0000


	//----- nvinfo : EIATTR_MAXREG_COUNT
	.align		4
        /*001c*/ 	.byte	0x03, 0x1b
        /*001e*/ 	.short	0x00a8


	//----- nvinfo : EIATTR_NUM_BARRIERS
	.align		4
        /*0020*/ 	.byte	0x02, 0x4c
        /*0022*/ 	.byte	0x01
	.zero		1


	//----- nvinfo : EIATTR_ANNOTATIONS
	.align		4
        /*0024*/ 	.byte	0x04, 0x55
        /*0026*/ 	.short	(.L_22 - .L_21)


	//   ....[0]....
.L_21:
        /*0028*/ 	.word	0x00000001
        /*002c*/ 	.byte	0x90, 0x06, 0x00, 0x00, 0x01, 0x00, 0x00, 0x00, 0xc0, 0x08, 0x00, 0x00, 0x01, 0x00, 0x00, 0x00
        /* <DEDUP_REMOVED lines=1354> */
        /*54dc*/ 	.byte	0xb0, 0x35, 0x02, 0x00, 0x01, 0x00, 0x00, 0x00, 0x00, 0x36, 0x02, 0x00


	//----- nvinfo : EIATTR_MERCURY_ISA_VERSION
	.align		4
.L_22:
        /*54e8*/ 	.byte	0x03, 0x5f
        /*54ea*/ 	.short	0x0101


	//----- nvinfo : EIATTR_INT_WARP_WIDE_INSTR_OFFSETS
	.align		4
        /*54ec*/ 	.byte	0x04, 0x31
        /*54ee*/ 	.short	(.L_24 - .L_23)


	//   ....[0]....
.L_23:
        /*54f0*/ 	.word	0x00000550


	//   ....[1]....
        /*54f4*/ 	.word	0x00000570


	//   ....[2]....
        /*54f8*/ 	.word	0x000006c0


	//----- nvinfo : EIATTR_COOP_GROUP_MASK_REGIDS
	.align		4
.L_24:
        /*54fc*/ 	.byte	0x04, 0x29
        /*54fe*/ 	.short	(.L_26 - .L_25)


	//   ....[0]....
.L_25:
        /*5500*/ 	.word	0xffffffff


	//   ....[1]....
        /*5504*/ 	.word	0xffffffff


	//   ....[2]....
        /*5508*/ 	.word	0xffffffff


	//   ....[3]....
        /*550c*/ 	.word	0xffffffff


	//   ....[4]....
        /*5510*/ 	.word	0xffffffff


	//   ....[5]....
        /*5514*/ 	.word	0xffffffff


	//----- nvinfo : EIATTR_COOP_GROUP_INSTR_OFFSETS
	.align		4
.L_26:
        /*5518*/ 	.byte	0x04, 0x28
        /*551a*/ 	.short	(.L_28 - .L_27)


	//   ....[0]....
.L_27:
        /*551c*/ 	.word	0x00000070


	//   ....[1]....
        /*5520*/ 	.word	0x00000080


	//   ....[2]....
        /*5524*/ 	.word	0x000001a0


	//   ....[3]....
        /*5528*/ 	.word	0x000003e0


	//   ....[4]....
        /*552c*/ 	.word	0x000007d0


	//   ....[5]....
        /*5530*/ 	.word	0x00002910


	//----- nvinfo : EIATTR_REG_RECONFIG
	.align		4
.L_28:
        /*5534*/ 	.byte	0x01, 0x54
	.zero		2


	//----- nvinfo : EIATTR_MBARRIER_INSTR_OFFSETS
	.align		4
        /*5538*/ 	.byte	0x04, 0x39
        /*553a*/ 	.short	(.L_30 - .L_29)


	//   ....[0]....
.L_29:
        /*553c*/ 	.word	0x00000320
        /*5540*/ 	.word	0x000000ff
        /*5544*/ 	.word	0x00000000
        /*5548*/ 	.short	0x0100
        /*554a*/ 	.byte	0x09
	.zero		1


	//   ....[1]....
        /*554c*/ 	.word	0x00000330
        /*5550*/ 	.word	0x000000ff
        /*5554*/ 	.word	0x00000028
        /*5558*/ 	.short	0x0100
        /*555a*/ 	.byte	0x09
	.zero		1


	//   ....[2]....
        /*555c*/ 	.word	0x00000340
        /*5560*/ 	.word	0x000000ff
        /*5564*/ 	.word	0x00000008
        /*5568*/ 	.short	0x0100
        /*556a*/ 	.byte	0x09
	.zero		1


	//   ....[3]....
        /*556c*/ 	.word	0x00000350
        /*5570*/ 	.word	0x000000ff
        /*5574*/ 	.word	0x00000030
        /*5578*/ 	.short	0x0100
        /*557a*/ 	.byte	0x09
	.zero		1


	//   ....[4]....
        /*557c*/ 	.word	0x00000360
        /*5580*/ 	.word	0x000000ff
        /*5584*/ 	.word	0x00000010
        /*5588*/ 	.short	0x0100
        /*558a*/ 	.byte	0x09
	.zero		1


	//   ....[5]....
        /*558c*/ 	.word	0x00000370
        /*5590*/ 	.word	0x000000ff
        /*5594*/ 	.word	0x00000038
        /*5598*/ 	.short	0x0100
        /*559a*/ 	.byte	0x09
	.zero		1


	//   ....[6]....
        /*559c*/ 	.word	0x00000380
        /*55a0*/ 	.word	0x000000ff
        /*55a4*/ 	.word	0x00000018
        /*55a8*/ 	.short	0x0100
        /*55aa*/ 	.byte	0x09
	.zero		1


	//   ....[7]....
        /*55ac*/ 	.word	0x00000390
        /*55b0*/ 	.word	0x000000ff
        /*55b4*/ 	.word	0x00000040
        /*55b8*/ 	.short	0x0100
        /*55ba*/ 	.byte	0x09
	.zero		1


	//   ....[8]....
        /*55bc*/ 	.word	0x000003a0
        /*55c0*/ 	.word	0x000000ff
        /*55c4*/ 	.word	0x00000020
        /*55c8*/ 	.short	0x0100
        /*55ca*/ 	.byte	0x09
	.zero		1


	//   ....[9]....
        /*55cc*/ 	.word	0x000003b0
        /*55d0*/ 	.word	0x000000ff
        /*55d4*/ 	.word	0x00000048
        /*55d8*/ 	.short	0x0100
        /*55da*/ 	.byte	0x09
	.zero		1


	//   ....[10]....
        /*55dc*/ 	.word	0x00000750
        /*55e0*/ 	.word	0x000000ff
        /*55e4*/ 	.word	0x00000060
        /*55e8*/ 	.short	0x0100
        /*55ea*/ 	.byte	0x06
	.zero		1


	//   ....[11]....
        /*55ec*/ 	.word	0x00000780
        /*55f0*/ 	.word	0x000000ff
        /*55f4*/ 	.word	0x00000068
        /*55f8*/ 	.short	0x0100
        /*55fa*/ 	.byte	0x06
	.zero		1


	//   ....[12]....
        /*55fc*/ 	.word	0x00002d20
        /*5600*/ 	.word	0x000000ff
        /*5604*/ 	.word	0x00000000
        /*5608*/ 	.short	0x010a
        /*560a*/ 	.byte	0x07
	.zero		1


	//   ....[13]....
        /*560c*/ 	.word	0x00002d80
        /*5610*/ 	.word	0x000000ff
        /*5614*/ 	.word	0x00000000
        /*5618*/ 	.short	0x010a
        /*561a*/ 	.byte	0x07
	.zero		1


	//   ....[14]....
        /*561c*/ 	.word	0x00006540
        /*5620*/ 	.word	0x000000ff
        /*5624*/ 	.word	0x00000000
        /*5628*/ 	.short	0x010a
        /*562a*/ 	.byte	0x0f
	.zero		1


	//   ....[15]....
        /*562c*/ 	.word	0x00006580
        /*5630*/ 	.word	0x000000ff
        /*5634*/ 	.word	0x00000000
        /*5638*/ 	.short	0x010a
        /*563a*/ 	.byte	0x0f
	.zero		1


	//   ....[16]....
        /*563c*/ 	.word	0x0000b220
        /*5640*/ 	.word	0x00000003
        /*5644*/ 	.word	0x00000000
        /*5648*/ 	.short	0x0101
        /*564a*/ 	.byte	0x3f
	.zero		1


	//   ....[17]....
        /*564c*/ 	.word	0x0000ecf0
        /*5650*/ 	.word	0x00000000
        /*5654*/ 	.word	0x00000000
        /*5658*/ 	.short	0x0101
        /*565a*/ 	.byte	0x3f
	.zero		1


	//   ....[18]....
        /*565c*/ 	.word	0x00022780
        /*5660*/ 	.word	0x00000012
        /*5664*/ 	.word	0x00000028
        /*5668*/ 	.short	0x010a
        /*566a*/ 	.byte	0x3f
	.zero		1


	//   ....[19]....
        /*566c*/ 	.word	0x00022b20
        /*5670*/ 	.word	0x00000002
        /*5674*/ 	.word	0x00000068
        /*5678*/ 	.short	0x0101
        /*567a*/ 	.byte	0x3f
	.zero		1


	//   ....[20]....
        /*567c*/ 	.word	0x000232b0
        /*5680*/ 	.word	0x00000005
        /*5684*/ 	.word	0x00000000
        /*5688*/ 	.short	0x010a
        /*568a*/ 	.byte	0x3f
	.zero		1


	//   ....[21]....
        /*568c*/ 	.word	0x00023340
        /*5690*/ 	.word	0x00000007
        /*5694*/ 	.word	0x00000000
        /*5698*/ 	.short	0x010a
        /*569a*/ 	.byte	0x3f
	.zero		1


	//   ....[22]....
        /*569c*/ 	.word	0x000233d0
        /*56a0*/ 	.word	0x00000007
        /*56a4*/ 	.word	0x00000000
        /*56a8*/ 	.short	0x010a
        /*56aa*/ 	.byte	0x3f
	.zero		1


	//   ....[23]....
        /*56ac*/ 	.word	0x00023460
        /*56b0*/ 	.word	0x00000007
        /*56b4*/ 	.word	0x00000000
        /*56b8*/ 	.short	0x010a
        /*56ba*/ 	.byte	0x3f
	.zero		1


	//   ....[24]....
        /*56bc*/ 	.word	0x000234f0
        /*56c0*/ 	.word	0x00000003
        /*56c4*/ 	.word	0x00000000
        /*56c8*/ 	.short	0x010a
        /*56ca*/ 	.byte	0x3f
	.zero		1


	//   ....[25]....
        /*56cc*/ 	.word	0x00023560
        /*56d0*/ 	.word	0x00000003
        /*56d4*/ 	.word	0x00000000
        /*56d8*/ 	.short	0x010a
        /*56da*/ 	.byte	0x3f
	.zero		1


	//   ....[26]....
        /*56dc*/ 	.word	0x000235d0
        /*56e0*/ 	.word	0x00000000
        /*56e4*/ 	.word	0x00000000
        /*56e8*/ 	.short	0x010a
        /*56ea*/ 	.byte	0x3f
	.zero		1


	//   ....[27]....
        /*56ec*/ 	.word	0x000236b0
        /*56f0*/ 	.word	0x00000012
        /*56f4*/ 	.word	0x00000028
        /*56f8*/ 	.short	0x010a
        /*56fa*/ 	.byte	0x3f
	.zero		1


	//   ....[28]....
        /*56fc*/ 	.word	0x00023780
        /*5700*/ 	.word	0x00000005
        /*5704*/ 	.word	0x00000000
        /*5708*/ 	.short	0x010a
        /*570a*/ 	.byte	0x3f
	.zero		1


	//   ....[29]....
        /*570c*/ 	.word	0x000237d0
        /*5710*/ 	.word	0x00000007
        /*5714*/ 	.word	0x00000000
        /*5718*/ 	.short	0x010a
        /*571a*/ 	.byte	0x3f
	.zero		1


	//   ....[30]....
        /*571c*/ 	.word	0x00023820
        /*5720*/ 	.word	0x00000007
        /*5724*/ 	.word	0x00000000
        /*5728*/ 	.short	0x010a
        /*572a*/ 	.byte	0x3f
	.zero		1


	//   ....[31]....
        /*572c*/ 	.word	0x00023870
        /*5730*/ 	.word	0x00000007
        /*5734*/ 	.word	0x00000000
        /*5738*/ 	.short	0x010a
        /*573a*/ 	.byte	0x3f
	.zero		1


	//----- nvinfo : EIATTR_NUM_MBARRIERS
	.align		4
.L_30:
        /*573c*/ 	.byte	0x03, 0x38
        /*573e*/ 	.short	0x000c


	//----- nvinfo : EIATTR_EXIT_INSTR_OFFSETS
	.align		4
        /*5740*/ 	.byte	0x04, 0x1c
        /*5742*/ 	.short	(.L_32 - .L_31)


	//   ....[0]....
.L_31:
        /*5744*/ 	.word	0x00000960


	//   ....[1]....
        /*5748*/ 	.word	0x00001200


	//   ....[2]....
        /*574c*/ 	.word	0x00021e80


	//   ....[3]....
        /*5750*/ 	.word	0x00022420


	//   ....[4]....
        /*5754*/ 	.word	0x00023540


	//----- nvinfo : EIATTR_MAX_THREADS
	.align		4
.L_32:
        /*5758*/ 	.byte	0x04, 0x05
        /*575a*/ 	.short	(.L_34 - .L_33)
.L_33:
        /*575c*/ 	.word	0x00000180
        /*5760*/ 	.word	0x00000001
        /*5764*/ 	.word	0x00000001


	//----- nvinfo : EIATTR_CRS_STACK_SIZE
	.align		4
.L_34:
        /*5768*/ 	.byte	0x04, 0x1e
        /*576a*/ 	.short	(.L_36 - .L_35)
.L_35:
        /*576c*/ 	.word	0x00000000


	//----- nvinfo : EIATTR_CBANK_PARAM_SIZE
	.align		4
.L_36:
        /*5770*/ 	.byte	0x03, 0x19
        /*5772*/ 	.short	0x0470


	//----- nvinfo : EIATTR_PARAM_CBANK
	.align		4
        /*5774*/ 	.byte	0x04, 0x0a
        /*5776*/ 	.short	(.L_38 - .L_37)
	.align		4
.L_37:
        /*5778*/ 	.word	index@(.nv.constant0._ZN7cutlass13device_kernelINS_4gemm6kernel13GemmUniversalIN4cute5tupleIJiiiiEEENS1_10collective13CollectiveMmaINS1_37MainloopSm90TmaGmmaWarpSpecializedFP8ILi5ENS5_IJNS4_1CILi1EEENSA_ILi2EEESB_EEENS1_35KernelTmaWarpSpecializedCooperativeEEENS5_IJNSA_ILi256EEESG_NSA_ILi32EEEEEENS_12float_e4m3_tENS5_IJlSB_lEEESJ_SK_NS4_8TiledMMAINS4_8MMA_AtomIJNS4_4SM904GMMA31MMA_64x256x32_F32E4M3E4M3_SS_TNILNSO_7ScaleInE1ELSQ_1EEEEEENS4_6LayoutINS5_IJSC_SB_SB_EEENS5_IJSB_NSA_ILi0EEESV_EEEEENS5_IJNS4_10UnderscoreESY_SY_EEEEENS4_23SM90_TMA_LOAD_MULTICASTENS4_14ComposedLayoutINS4_7SwizzleILi1ELi4ELi3EEENS4_18smem_ptr_flag_bitsILi8EEENST_INS5_IJNSA_ILi8EEESH_EEENS5_IJSH_SB_EEEEEEEvNS4_8identityENS4_13SM90_TMA_LOADES1B_vS1C_EENS_8epilogue10collective6detail29Sm90TmaWarpSpecializedAdapterINS1G_15DefaultEpilogueISJ_SK_SK_NS1F_6thread17LinearCombinationISJ_Li1EffLNS1K_9ScaleType4KindE0ELNS_15FloatRoundStyleE2ESJ_EENS1_15EpilogueDefaultEEEEEvvEEEEvNT_6ParamsE)
        /*577c*/ 	.short	0x0210
        /*577e*/ 	.short	0x0470


	//----- nvinfo : EIATTR_SW_WAR
	.align		4
.L_38:
        /*5780*/ 	.byte	0x04, 0x36
        /*5782*/ 	.short	(.L_40 - .L_39)
.L_39:
        /*5784*/ 	.word	0x00000008
.L_40:


//--------------------- .nv.callgraph             --------------------------
	.section	.nv.callgraph,"",@"SHT_CUDA_CALLGRAPH"
	.align	4
	.sectionentsize	8
	.align		4
        /*0000*/ 	.word	0x00000000
	.align		4
        /*0004*/ 	.word	0xffffffff
	.align		4
        /*0008*/ 	.word	0x00000000
	.align		4
        /*000c*/ 	.word	0xfffffffe
	.align		4
        /*0010*/ 	.word	0x00000000
	.align		4
        /*0014*/ 	.word	0xfffffffd
	.align		4
        /*0018*/ 	.word	0x00000000
	.align		4
        /*001c*/ 	.word	0xfffffffc


//--------------------- .nv.constant4             --------------------------
	.section	.nv.constant4,"a",@progbits
	.align	8
	.align		8
.nv.constant4:
        /*0000*/ 	.dword	_ZN39_INTERNAL_8800de9b_4_k_cu_24e69a12_48264cuda3std3__45__cpo5beginE
	.align		8
        /*0008*/ 	.dword	_ZN39_INTERNAL_8800de9b_4_k_cu_24e69a12_48264cuda3std3__45__cpo3endE
	.align		8
        /*0010*/ 	.dword	_ZN39_INTERNAL_8800de9b_4_k_cu_24e69a12_48264cuda3std3__45__cpo6cbeginE
	.align		8
        /*0018*/ 	.dword	_ZN39_INTERNAL_8800de9b_4_k_cu_24e69a12_48264cuda3std3__45__cpo4cendE
	.align		8
        /*0020*/ 	.dword	_ZN39_INTERNAL_8800de9b_4_k_cu_24e69a12_48264cuda3std3__441_GLOBAL__N__8800de9b_4_k_cu_24e69a12_48266ignoreE
	.align		8
        /*0028*/ 	.dword	_ZN39_INTERNAL_8800de9b_4_k_cu_24e69a12_48264cuda3std3__419piecewise_constructE
	.align		8
        /*0030*/ 	.dword	_ZN39_INTERNAL_8800de9b_4_k_cu_24e69a12_48264cuda3std3__48in_placeE
	.align		8
        /*0038*/ 	.dword	_ZN39_INTERNAL_8800de9b_4_k_cu_24e69a12_48264cuda3std6ranges3__45__cpo4swapE
	.align		8
        /*0040*/ 	.dword	_ZN39_INTERNAL_8800de9b_4_k_cu_24e69a12_48264cuda3std6ranges3__45__cpo9iter_moveE
	.align		8
        /*0048*/ 	.dword	_ZN39_INTERNAL_8800de9b_4_k_cu_24e69a12_48264cute7productE
	.align		8
        /*0050*/ 	.dword	_ZN39_INTERNAL_8800de9b_4_k_cu_24e69a12_48264cute1_E


//--------------------- .text._ZN7cutlass13device_kernelINS_4gemm6kernel13GemmUniversalIN4cute5tupleIJiiiiEEENS1_10collective13CollectiveMmaINS1_37MainloopSm90TmaGmmaWarpSpecializedFP8ILi5ENS5_IJNS4_1CILi1EEENSA_ILi2EEESB_EEENS1_35KernelTmaWarpSpecializedCooperativeEEENS5_IJNSA_ILi256EEESG_NSA_ILi32EEEEEENS_12float_e4m3_tENS5_IJlSB_lEEESJ_SK_NS4_8TiledMMAINS4_8MMA_AtomIJNS4_4SM904GMMA31MMA_64x256x32_F32E4M3E4M3_SS_TNILNSO_7ScaleInE1ELSQ_1EEEEEENS4_6LayoutINS5_IJSC_SB_SB_EEENS5_IJSB_NSA_ILi0EEESV_EEEEENS5_IJNS4_10UnderscoreESY_SY_EEEEENS4_23SM90_TMA_LOAD_MULTICASTENS4_14ComposedLayoutINS4_7SwizzleILi1ELi4ELi3EEENS4_18smem_ptr_flag_bitsILi8EEENST_INS5_IJNSA_ILi8EEESH_EEENS5_IJSH_SB_EEEEEEEvNS4_8identityENS4_13SM90_TMA_LOADES1B_vS1C_EENS_8epilogue10collective6detail29Sm90TmaWarpSpecializedAdapterINS1G_15DefaultEpilogueISJ_SK_SK_NS1F_6thread17LinearCombinationISJ_Li1EffLNS1K_9ScaleType4KindE0ELNS_15FloatRoundStyleE2ESJ_EENS1_15EpilogueDefaultEEEEEvvEEEEvNT_6ParamsE --------------------------
	.section	.text._ZN7cutlass13device_kernelINS_4gemm6kernel13GemmUniversalIN4cute5tupleIJiiiiEEENS1_10collective13CollectiveMmaINS1_37MainloopSm90TmaGmmaWarpSpecializedFP8ILi5ENS5_IJNS4_1CILi1EEENSA_ILi2EEESB_EEENS1_35KernelTmaWarpSpecializedCooperativeEEENS5_IJNSA_ILi256EEESG_NSA_ILi32EEEEEENS_12float_e4m3_tENS5_IJlSB_lEEESJ_SK_NS4_8TiledMMAINS4_8MMA_AtomIJNS4_4SM904GMMA31MMA_64x256x32_F32E4M3E4M3_SS_TNILNSO_7ScaleInE1ELSQ_1EEEEEENS4_6LayoutINS5_IJSC_SB_SB_EEENS5_IJSB_NSA_ILi0EEESV_EEEEENS5_IJNS4_10UnderscoreESY_SY_EEEEENS4_23SM90_TMA_LOAD_MULTICASTENS4_14ComposedLayoutINS4_7SwizzleILi1ELi4ELi3EEENS4_18smem_ptr_flag_bitsILi8EEENST_INS5_IJNSA_ILi8EEESH_EEENS5_IJSH_SB_EEEEEEEvNS4_8identityENS4_13SM90_TMA_LOADES1B_vS1C_EENS_8epilogue10collective6detail29Sm90TmaWarpSpecializedAdapterINS1G_15DefaultEpilogueISJ_SK_SK_NS1F_6thread17LinearCombinationISJ_Li1EffLNS1K_9ScaleType4KindE0ELNS_15FloatRoundStyleE2ESJ_EENS1_15EpilogueDefaultEEEEEvvEEEEvNT_6ParamsE,"ax",@progbits
	.align	128
.text._ZN7cutlass13device_kernelINS_4gemm6kernel13GemmUniversalIN4cute5tupleIJiiiiEEENS1_10collective13CollectiveMmaINS1_37MainloopSm90TmaGmmaWarpSpecializedFP8ILi5ENS5_IJNS4_1CILi1EEENSA_ILi2EEESB_EEENS1_35KernelTmaWarpSpecializedCooperativeEEENS5_IJNSA_ILi256EEESG_NSA_ILi32EEEEEENS_12float_e4m3_tENS5_IJlSB_lEEESJ_SK_NS4_8TiledMMAINS4_8MMA_AtomIJNS4_4SM904GMMA31MMA_64x256x32_F32E4M3E4M3_SS_TNILNSO_7ScaleInE1ELSQ_1EEEEEENS4_6LayoutINS5_IJSC_SB_SB_EEENS5_IJSB_NSA_ILi0EEESV_EEEEENS5_IJNS4_10UnderscoreESY_SY_EEEEENS4_23SM90_TMA_LOAD_MULTICASTENS4_14ComposedLayoutINS4_7SwizzleILi1ELi4ELi3EEENS4_18smem_ptr_flag_bitsILi8EEENST_INS5_IJNSA_ILi8EEESH_EEENS5_IJSH_SB_EEEEEEEvNS4_8identityENS4_13SM90_TMA_LOADES1B_vS1C_EENS_8epilogue10collective6detail29Sm90TmaWarpSpecializedAdapterINS1G_15DefaultEpilogueISJ_SK_SK_NS1F_6thread17LinearCombinationISJ_Li1EffLNS1K_9ScaleType4KindE0ELNS_15FloatRoundStyleE2ESJ_EENS1_15EpilogueDefaultEEEEEvvEEEEvNT_6ParamsE:
        .type           _ZN7cutlass13device_kernelINS_4gemm6kernel13GemmUniversalIN4cute5tupleIJiiiiEEENS1_10collective13CollectiveMmaINS1_37MainloopSm90TmaGmmaWarpSpecializedFP8ILi5ENS5_IJNS4_1CILi1EEENSA_ILi2EEESB_EEENS1_35KernelTmaWarpSpecializedCooperativeEEENS5_IJNSA_ILi256EEESG_NSA_ILi32EEEEEENS_12float_e4m3_tENS5_IJlSB_lEEESJ_SK_NS4_8TiledMMAINS4_8MMA_AtomIJNS4_4SM904GMMA31MMA_64x256x32_F32E4M3E4M3_SS_TNILNSO_7ScaleInE1ELSQ_1EEEEEENS4_6LayoutINS5_IJSC_SB_SB_EEENS5_IJSB_NSA_ILi0EEESV_EEEEENS5_IJNS4_10UnderscoreESY_SY_EEEEENS4_23SM90_TMA_LOAD_MULTICASTENS4_14ComposedLayoutINS4_7SwizzleILi1ELi4ELi3EEENS4_18smem_ptr_flag_bitsILi8EEENST_INS5_IJNSA_ILi8EEESH_EEENS5_IJSH_SB_EEEEEEEvNS4_8identityENS4_13SM90_TMA_LOADES1B_vS1C_EENS_8epilogue10collective6detail29Sm90TmaWarpSpecializedAdapterINS1G_15DefaultEpilogueISJ_SK_SK_NS1F_6thread17LinearCombinationISJ_Li1EffLNS1K_9ScaleType4KindE0ELNS_15FloatRoundStyleE2ESJ_EENS1_15EpilogueDefaultEEEEEvvEEEEvNT_6ParamsE,@function
        .size           _ZN7cutlass13device_kernelINS_4gemm6kernel13GemmUniversalIN4cute5tupleIJiiiiEEENS1_10collective13CollectiveMmaINS1_37MainloopSm90TmaGmmaWarpSpecializedFP8ILi5ENS5_IJNS4_1CILi1EEENSA_ILi2EEESB_EEENS1_35KernelTmaWarpSpecializedCooperativeEEENS5_IJNSA_ILi256EEESG_NSA_ILi32EEEEEENS_12float_e4m3_tENS5_IJlSB_lEEESJ_SK_NS4_8TiledMMAINS4_8MMA_AtomIJNS4_4SM904GMMA31MMA_64x256x32_F32E4M3E4M3_SS_TNILNSO_7ScaleInE1ELSQ_1EEEEEENS4_6LayoutINS5_IJSC_SB_SB_EEENS5_IJSB_NSA_ILi0EEESV_EEEEENS5_IJNS4_10UnderscoreESY_SY_EEEEENS4_23SM90_TMA_LOAD_MULTICASTENS4_14ComposedLayoutINS4_7SwizzleILi1ELi4ELi3EEENS4_18smem_ptr_flag_bitsILi8EEENST_INS5_IJNSA_ILi8EEESH_EEENS5_IJSH_SB_EEEEEEEvNS4_8identityENS4_13SM90_TMA_LOADES1B_vS1C_EENS_8epilogue10collective6detail29Sm90TmaWarpSpecializedAdapterINS1G_15DefaultEpilogueISJ_SK_SK_NS1F_6thread17LinearCombinationISJ_Li1EffLNS1K_9ScaleType4KindE0ELNS_15FloatRoundStyleE2ESJ_EENS1_15EpilogueDefaultEEEEEvvEEEEvNT_6ParamsE,(.L_x_592 - _ZN7cutlass13device_kernelINS_4gemm6kernel13GemmUniversalIN4cute5tupleIJiiiiEEENS1_10collective13CollectiveMmaINS1_37MainloopSm90TmaGmmaWarpSpecializedFP8ILi5ENS5_IJNS4_1CILi1EEENSA_ILi2EEESB_EEENS1_35KernelTmaWarpSpecializedCooperativeEEENS5_IJNSA_ILi256EEESG_NSA_ILi32EEEEEENS_12float_e4m3_tENS5_IJlSB_lEEESJ_SK_NS4_8TiledMMAINS4_8MMA_AtomIJNS4_4SM904GMMA31MMA_64x256x32_F32E4M3E4M3_SS_TNILNSO_7ScaleInE1ELSQ_1EEEEEENS4_6LayoutINS5_IJSC_SB_SB_EEENS5_IJSB_NSA_ILi0EEESV_EEEEENS5_IJNS4_10UnderscoreESY_SY_EEEEENS4_23SM90_TMA_LOAD_MULTICASTENS4_14ComposedLayoutINS4_7SwizzleILi1ELi4ELi3EEENS4_18smem_ptr_flag_bitsILi8EEENST_INS5_IJNSA_ILi8EEESH_EEENS5_IJSH_SB_EEEEEEEvNS4_8identityENS4_13SM90_TMA_LOADES1B_vS1C_EENS_8epilogue10collective6detail29Sm90TmaWarpSpecializedAdapterINS1G_15DefaultEpilogueISJ_SK_SK_NS1F_6thread17LinearCombinationISJ_Li1EffLNS1K_9ScaleType4KindE0ELNS_15FloatRoundStyleE2ESJ_EENS1_15EpilogueDefaultEEEEEvvEEEEvNT_6ParamsE)
        .other          _ZN7cutlass13device_kernelINS_4gemm6kernel13GemmUniversalIN4cute5tupleIJiiiiEEENS1_10collective13CollectiveMmaINS1_37MainloopSm90TmaGmmaWarpSpecializedFP8ILi5ENS5_IJNS4_1CILi1EEENSA_ILi2EEESB_EEENS1_35KernelTmaWarpSpecializedCooperativeEEENS5_IJNSA_ILi256EEESG_NSA_ILi32EEEEEENS_12float_e4m3_tENS5_IJlSB_lEEESJ_SK_NS4_8TiledMMAINS4_8MMA_AtomIJNS4_4SM904GMMA31MMA_64x256x32_F32E4M3E4M3_SS_TNILNSO_7ScaleInE1ELSQ_1EEEEEENS4_6LayoutINS5_IJSC_SB_SB_EEENS5_IJSB_NSA_ILi0EEESV_EEEEENS5_IJNS4_10UnderscoreESY_SY_EEEEENS4_23SM90_TMA_LOAD_MULTICASTENS4_14ComposedLayoutINS4_7SwizzleILi1ELi4ELi3EEENS4_18smem_ptr_flag_bitsILi8EEENST_INS5_IJNSA_ILi8EEESH_EEENS5_IJSH_SB_EEEEEEEvNS4_8identityENS4_13SM90_TMA_LOADES1B_vS1C_EENS_8epilogue10collective6detail29Sm90TmaWarpSpecializedAdapterINS1G_15DefaultEpilogueISJ_SK_SK_NS1F_6thread17LinearCombinationISJ_Li1EffLNS1K_9ScaleType4KindE0ELNS_15FloatRoundStyleE2ESJ_EENS1_15EpilogueDefaultEEEEEvvEEEEvNT_6ParamsE,@"STO_CUDA_ENTRY STV_DEFAULT"
_ZN7cutlass13device_kernelINS_4gemm6kernel13GemmUniversalIN4cute5tupleIJiiiiEEENS1_10collective13CollectiveMmaINS1_37MainloopSm90TmaGmmaWarpSpecializedFP8ILi5ENS5_IJNS4_1CILi1EEENSA_ILi2EEESB_EEENS1_35KernelTmaWarpSpecializedCooperativeEEENS5_IJNSA_ILi256EEESG_NSA_ILi32EEEEEENS_12float_e4m3_tENS5_IJlSB_lEEESJ_SK_NS4_8TiledMMAINS4_8MMA_AtomIJNS4_4SM904GMMA31MMA_64x256x32_F32E4M3E4M3_SS_TNILNSO_7ScaleInE1ELSQ_1EEEEEENS4_6LayoutINS5_IJSC_SB_SB_EEENS5_IJSB_NSA_ILi0EEESV_EEEEENS5_IJNS4_10UnderscoreESY_SY_EEEEENS4_23SM90_TMA_LOAD_MULTICASTENS4_14ComposedLayoutINS4_7SwizzleILi1ELi4ELi3EEENS4_18smem_ptr_flag_bitsILi8EEENST_INS5_IJNSA_ILi8EEESH_EEENS5_IJSH_SB_EEEEEEEvNS4_8identityENS4_13SM90_TMA_LOADES1B_vS1C_EENS_8epilogue10collective6detail29Sm90TmaWarpSpecializedAdapterINS1G_15DefaultEpilogueISJ_SK_SK_NS1F_6thread17LinearCombinationISJ_Li1EffLNS1K_9ScaleType4KindE0ELNS_15FloatRoundStyleE2ESJ_EENS1_15EpilogueDefaultEEEEEvvEEEEvNT_6ParamsE:
[----:B------:R-:W0:Y:S02]  /*0000*/  LDC R1, c[0x0][0x28] ;  /* 0x00000a00ff017b82 */ /* 0x000e240000000800 */
[----:B0-----:R-:W-:Y:S01]  /*0010*/  VIADD R1, R1, 0xfffff988 ;  /* 0xfffff98801017836 */ /* 0x001fe20000000000 */
[----:B------:R-:W0:Y:S01]  /*0020*/  S2R R5, SR_TID.X ;  /* 0x0000000000057919 */ /* 0x000e220000002100 */
[----:B------:R-:W-:Y:S01]  /*0030*/  ELECT P0, URZ, PT ;  /* 0x00000000003f782f */ /* 0x000fe20003800000 */
[----:B------:R-:W-:Y:S01]  /*0040*/  BSSY B0, `(.L_x_0) ;  /* 0x0000015000007945 */ /* 0x000fe20003800000 */
[--C-:B0-----:R-:W-:Y:S02]  /*0050*/  SHF.R.U32.HI R0, RZ, 0x5, R5.reuse ;  /* 0x00000005ff007819 */ /* 0x101fe40000011605 */
[----:B------:R-:W-:-:S03]  /*0060*/  SHF.R.U32.HI R2, RZ, 0x7, R5 ;  /* 0x00000007ff027819 */ /* 0x000fc60000011605 */
[----:B------:R-:W0:Y:S04]  /*0070*/  SHFL.IDX PT, R3, R0, RZ, 0x1f ;  /* 0x00001fff00037589 */ /* 0x000e2800000e0000 */
[----:B------:R-:W1:Y:S01]  /*0080*/  SHFL.IDX PT, R2, R2, RZ, 0x1f ;  /* 0x00001fff02027589 */ /* 0x000e6200000e0000 */
[----:B0-----:R-:W-:Y:S02]  /*0090*/  R2UR UR4, R3 ;  /* 0x00000000030472ca */ /* 0x001fe400000e0000 */
[----:B-1----:R-:W-:-:S11]  /*00a0*/  R2UR UR6, R2 ;  /* 0x00000000020672ca */ /* 0x002fd600000e0000 */
[----:B------:R-:W-:Y:S02]  /*00b0*/  USHF.R.S32.HI UR5, URZ, 0x1f, UR4 ;  /* 0x0000001f3f057899 */ /* 0x000fe40008011404 */
[----:B------:R-:W-:Y:S02]  /*00c0*/  ISETP.NE.OR P0, PT, RZ, UR4, !P0 ;  /* 0x00000004ff007c0c */ /* 0x000fe4000c705670 */
[----:B------:R-:W-:-:S04]  /*00d0*/  ULEA.HI UR5, UR5, UR4, URZ, 0x2 ;  /* 0x0000000405057291 */ /* 0x000fc8000f8f103f */
[----:B------:R-:W-:-:S04]  /*00e0*/  ULOP3.LUT UR5, UR5, 0xfffffffc, URZ, 0xc0, !UPT ;  /* 0xfffffffc05057892 */ /* 0x000fc8000f8ec03f */
[----:B------:R-:W-:-:S03]  /*00f0*/  UIADD3 UR8, UR4, -UR5, URZ ;  /* 0x8000000504087290 */ /* 0x000fc6000fffe03f */
[----:B------:R-:W-:Y:S09]  /*0100*/  @P0 BRA `(.L_x_1) ;  /* 0x0000000000200947 */ /* 0x000ff20003800000 */
[----:B------:R-:W-:Y:S02]  /*0110*/  ULDC.64 UR4, c[0x0][0x198] ;  /* 0x0000660000047ab9 */ /* 0x000fe40000000a00 */
[----:B------:R-:W-:Y:S02]  /*0120*/  UIADD3 UR10, UP0, UR4, 0xf0, URZ ;  /* 0x000000f0040a7890 */ /* 0x000fe4000ff1e03f */
[----:B------:R-:W-:Y:S02]  /*0130*/  UIADD3 UR4, UP1, UR4, 0x1f0, URZ ;  /* 0x000001f004047890 */ /* 0x000fe4000ff3e03f */
[----:B------:R-:W-:Y:S02]  /*0140*/  UIADD3.X UR11, URZ, UR5, URZ, UP0, !UPT ;  /* 0x000000053f0b7290 */ /* 0x000fe400087fe43f */
[----:B------:R-:W-:-:S07]  /*0150*/  UIADD3.X UR5, URZ, UR5, URZ, UP1, !UPT ;  /* 0x000000053f057290 */ /* 0x000fce0008ffe43f */
[----:B------:R0:W-:Y:S02]  /*0160*/  UTMACCTL.PF [UR10] ;  /* 0x000000000a0079b9 */ /* 0x0001e40008040000 */
[----:B------:R0:W-:Y:S02]  /*0170*/  UTMACCTL.PF [UR4] ;  /* 0x00000000040079b9 */ /* 0x0001e40008040000 */
[----:B0-----:R-:W-:Y:S01]  /*0180*/  NOP ;  /* 0x0000000000007918 */ /* 0x001fe20000000000 */
.L_x_1:
[----:B------:R-:W-:Y:S05]  /*0190*/  BSYNC B0 ;  /* 0x0000000000007941 */ /* 0x000fea0003800000 */
.L_x_0:
[----:B------:R-:W0:Y:S01]  /*01a0*/  SHFL.IDX PT, R3, R0, RZ, 0x1f ;  /* 0x00001fff00037589 */ /* 0x000e2200000e0000 */
[----:B------:R-:W-:Y:S01]  /*01b0*/  UISETP.NE.AND UP0, UPT, UR8, 0x3, UPT ;  /* 0x000000030800788c */ /* 0x000fe2000bf05270 */
[----:B------:R-:W-:Y:S01]  /*01c0*/  ISETP.NE.AND P2, PT, RZ, UR6, PT ;  /* 0x00000006ff007c0c */ /* 0x000fe2000bf45270 */
[----:B------:R-:W-:Y:S02]  /*01d0*/  UIADD3 UR10, UR6, -0x1, URZ ;  /* 0xffffffff060a7890 */ /* 0x000fe4000fffe03f */
[----:B------:R-:W-:Y:S02]  /*01e0*/  UISETP.EQ.OR UP0, UPT, UR8, URZ, !UP0 ;  /* 0x0000003f0800728c */ /* 0x000fe4000c702670 */
[----:B------:R-:W-:Y:S02]  /*01f0*/  UISETP.GE.U32.AND UP1, UPT, UR10, 0x2, UPT ;  /* 0x000000020a00788c */ /* 0x000fe4000bf26070 */
[----:B------:R-:W-:-:S04]  /*0200*/  UISETP.EQ.AND UP0, UPT, UR6, URZ, UP0 ;  /* 0x0000003f0600728c */ /* 0x000fc80008702270 */
[----:B------:R-:W-:-:S04]  /*0210*/  USEL UR13, URZ, 0x1, !UP0 ;  /* 0x000000013f0d7887 */ /* 0x000fc8000c000000 */
[----:B------:R-:W-:Y:S01]  /*0220*/  USEL UR13, UR13, 0x2, UP1 ;  /* 0x000000020d0d7887 */ /* 0x000fe20008800000 */
[----:B0-----:R-:W-:-:S13]  /*0230*/  ISETP.NE.AND P0, PT, R3, RZ, PT ;  /* 0x000000ff0300720c */ /* 0x001fda0003f05270 */
[----:B------:R-:W-:Y:S05]  /*0240*/  @P0 BRA `(.L_x_2) ;  /* 0x0000000000600947 */ /* 0x000fea0003800000 */
[----:B------:R-:W0:Y:S01]  /*0250*/  S2UR UR9, SR_CgaCtaId ;  /* 0x00000000000979c3 */ /* 0x000e220000008800 */
[----:B------:R-:W-:Y:S01]  /*0260*/  UMOV UR4, 0x400 ;  /* 0x0000040000047882 */ /* 0x000fe20000000000 */
[----:B------:R-:W-:Y:S01]  /*0270*/  UMOV UR5, 0x1 ;  /* 0x0000000100057882 */ /* 0x000fe20000000000 */
[----:B------:R-:W-:Y:S01]  /*0280*/  UMOV UR6, 0x4 ;  /* 0x0000000400067882 */ /* 0x000fe20000000000 */
[----:B------:R-:W-:Y:S01]  /*0290*/  ELECT P0, URZ, PT ;  /* 0x00000000003f782f */ /* 0x000fe20003800000 */
[----:B------:R-:W-:-:S04]  /*02a0*/  UIADD3 UR6, -UR6, 0x100000, URZ ;  /* 0x0010000006067890 */ /* 0x000fc8000fffe13f */
[----:B------:R-:W-:Y:S02]  /*02b0*/  USHF.L.U32 UR7, UR6, 0xb, URZ ;  /* 0x0000000b06077899 */ /* 0x000fe4000800063f */
[----:B------:R-:W-:Y:S02]  /*02c0*/  USHF.L.U32 UR6, UR6, 0x1, URZ ;  /* 0x0000000106067899 */ /* 0x000fe4000800063f */
[----:B0-----:R-:W-:Y:S02]  /*02d0*/  ULEA UR9, UR9, UR4, 0x18 ;  /* 0x0000000409097291 */ /* 0x001fe4000f8ec03f */
[----:B------:R-:W-:-:S04]  /*02e0*/  UIADD3 UR4, -UR5, 0x100000, URZ ;  /* 0x0010000005047890 */ /* 0x000fc8000fffe13f */
[----:B------:R-:W-:Y:S02]  /*02f0*/  USHF.L.U32 UR5, UR4, 0xb, URZ ;  /* 0x0000000b04057899 */ /* 0x000fe4000800063f */
[----:B------:R-:W-:Y:S01]  /*0300*/  USHF.L.U32 UR4, UR4, 0x1, URZ ;  /* 0x0000000104047899 */ /* 0x000fe2000800063f */
[----:B------:R-:W0:Y:S11]  /*0310*/  FENCE.VIEW.ASYNC.S ;  /* 0x00000000000073c6 */ /* 0x000e360000000000 */
[----:B0-----:R0:W1:Y:S01]  /*0320*/  SYNCS.EXCH.64 URZ, [UR9], UR4 ;  /* 0x00000004093f75b2 */ /* 0x0010620008000100 */
[----:B------:R0:W2:Y:S01]  /*0330*/  SYNCS.EXCH.64 URZ, [UR9+0x28], UR6 ;  /* 0x00002806093f75b2 */ /* 0x0000a20008000100 */
[----:B------:R0:W3:Y:S01]  /*0340*/  SYNCS.EXCH.64 URZ, [UR9+0x8], UR4 ;  /* 0x00000804093f75b2 */ /* 0x0000e20008000100 */
[----:B------:R0:W4:Y:S01]  /*0350*/  SYNCS.EXCH.64 URZ, [UR9+0x30], UR6 ;  /* 0x00003006093f75b2 */ /* 0x0001220008000100 */
[----:B------:R0:W0:Y:S01]  /*0360*/  SYNCS.EXCH.64 URZ, [UR9+0x10], UR4 ;  /* 0x00001004093f75b2 */ /* 0x0000220008000100 */
[----:B------:R0:W0:Y:S01]  /*0370*/  SYNCS.EXCH.64 URZ, [UR9+0x38], UR6 ;  /* 0x00003806093f75b2 */ /* 0x0000220008000100 */
[----:B------:R0:W0:Y:S01]  /*0380*/  SYNCS.EXCH.64 URZ, [UR9+0x18], UR4 ;  /* 0x00001804093f75b2 */ /* 0x0000220008000100 */
[----:B------:R0:W0:Y:S01]  /*0390*/  SYNCS.EXCH.64 URZ, [UR9+0x40], UR6 ;  /* 0x00004006093f75b2 */ /* 0x0000220008000100 */
[----:B------:R0:W0:Y:S01]  /*03a0*/  SYNCS.EXCH.64 URZ, [UR9+0x20], UR4 ;  /* 0x00002004093f75b2 */ /* 0x0000220008000100 */
[----:B------:R0:W0:Y:S01]  /*03b0*/  SYNCS.EXCH.64 URZ, [UR9+0x48], UR6 ;  /* 0x00004806093f75b2 */ /* 0x0000220008000100 */
[----:B------:R-:W-:Y:S01]  /*03c0*/  NOP ;  /* 0x0000000000007918 */ /* 0x000fe20000000000 */
.L_x_2:
[----:B------:R-:W-:Y:S01]  /*03d0*/  SHF.R.S32.HI R4, RZ, 0x1f, R5 ;  /* 0x0000001fff047819 */ /* 0x000fe20000011405 */
[----:B------:R-:W5:Y:S01]  /*03e0*/  SHFL.IDX PT, R0, R0, RZ, 0x1f ;  /* 0x00001fff00007589 */ /* 0x000f6200000e0000 */
[----:B------:R-:W-:Y:S01]  /*03f0*/  ELECT P0, URZ, PT ;  /* 0x00000000003f782f */ /* 0x000fe20003800000 */
[----:B0-----:R-:W0:Y:S01]  /*0400*/  S2UR UR9, SR_CTAID.X ;  /* 0x00000000000979c3 */ /* 0x001e220000002500 */
[----:B------:R-:W-:Y:S01]  /*0410*/  LEA.HI R4, R4, R5, RZ, 0x7 ;  /* 0x0000000504047211 */ /* 0x000fe200078f38ff */
[----:B------:R-:W1:Y:S01]  /*0420*/  S2R R2, SR_CTAID.Y ;  /* 0x0000000000027919 */ /* 0x000e620000002600 */
[----:B------:R-:W-:Y:S01]  /*0430*/  SHF.R.S32.HI R6, RZ, 0x1f, R3 ;  /* 0x0000001fff067819 */ /* 0x000fe20000011403 */
[----:B------:R-:W-:Y:S01]  /*0440*/  ULDC UR4, c[0x0][0x154] ;  /* 0x0000550000047ab9 */ /* 0x000fe20000000800 */
[----:B------:R-:W-:Y:S01]  /*0450*/  LOP3.LUT R4, R4, 0xffffff80, RZ, 0xc0, !PT ;  /* 0xffffff8004047812 */ /* 0x000fe200078ec0ff */
[----:B------:R-:W-:Y:S01]  /*0460*/  NOP ;  /* 0x0000000000007918 */ /* 0x000fe20000000000 */
[----:B------:R-:W-:Y:S01]  /*0470*/  LEA.HI R6, R6, R3, RZ, 0x2 ;  /* 0x0000000306067211 */ /* 0x000fe200078f10ff */
[----:B------:R-:W2:Y:S01]  /*0480*/  LDC R13, c[0x0][0x148] ;  /* 0x00005200ff0d7b82 */ /* 0x000ea20000000800 */
[----:B------:R-:W-:Y:S01]  /*0490*/  NOP ;  /* 0x0000000000007918 */ /* 0x000fe20000000000 */
[----:B------:R-:W-:Y:S01]  /*04a0*/  IMAD.IADD R4, R5, 0x1, -R4 ;  /* 0x0000000105047824 */ /* 0x000fe200078e0a04 */
[----:B------:R-:W-:-:S04]  /*04b0*/  LOP3.LUT R6, R6, 0x3ffffffc, RZ, 0xc0, !PT ;  /* 0x3ffffffc06067812 */ /* 0x000fc800078ec0ff */
[----:B------:R-:W-:Y:S01]  /*04c0*/  SHF.R.S32.HI R5, RZ, 0x1f, R4 ;  /* 0x0000001fff057819 */ /* 0x000fe20000011404 */
[----:B------:R-:W-:Y:S01]  /*04d0*/  IMAD.IADD R6, R3, 0x1, -R6 ;  /* 0x0000000103067824 */ /* 0x000fe200078e0a06 */
[----:B------:R-:W3:Y:S02]  /*04e0*/  LDC R8, c[0x0][0x144] ;  /* 0x00005100ff087b82 */ /* 0x000ee40000000800 */
[----:B------:R-:W-:Y:S02]  /*04f0*/  LEA.HI R5, R5, R4, RZ, 0x3 ;  /* 0x0000000405057211 */ /* 0x000fe400078f18ff */
[----:B-----5:R-:W-:Y:S02]  /*0500*/  ISETP.NE.OR P0, PT, R0, RZ, !P0 ;  /* 0x000000ff0000720c */ /* 0x020fe40004705670 */
[--C-:B------:R-:W-:Y:S02]  /*0510*/  SHF.R.S32.HI R0, RZ, 0x3, R5.reuse ;  /* 0x00000003ff007819 */ /* 0x100fe40000011405 */
[----:B------:R-:W-:-:S04]  /*0520*/  SHF.R.S32.HI R5, RZ, 0x1f, R5 ;  /* 0x0000001fff057819 */ /* 0x000fc80000011405 */
[----:B------:R-:W-:-:S04]  /*0530*/  LEA.HI R5, R5, R0, RZ, 0x2 ;  /* 0x0000000005057211 */ /* 0x000fc800078f10ff */
[----:B------:R-:W-:Y:S01]  /*0540*/  LOP3.LUT R5, R5, 0xfffffffc, RZ, 0xc0, !PT ;  /* 0xfffffffc05057812 */ /* 0x000fe200078ec0ff */
[----:B------:R-:W-:Y:S01]  /*0550*/  VOTEU.ALL UP0, P0 ;  /* 0x00000000003f7886 */ /* 0x000fe20000000000 */
[----:B-1----:R-:W-:Y:S01]  /*0560*/  I2FP.F32.U32 R7, R2 ;  /* 0x0000000200077245 */ /* 0x002fe20000201000 */
[----:B------:R-:W-:Y:S02]  /*0570*/  VOTEU.ALL UP1, P0 ;  /* 0x00000000003f7886 */ /* 0x000fe40000020000 */
[----:B------:R-:W-:Y:S01]  /*0580*/  IMAD.IADD R5, R0, 0x1, -R5 ;  /* 0x0000000100057824 */ /* 0x000fe200078e0a05 */
[----:B------:R-:W1:Y:S01]  /*0590*/  @!UP0 S2UR UR7, SR_CgaCtaId ;  /* 0x00000000000789c3 */ /* 0x000e620000008800 */
[----:B0-----:R-:W-:Y:S01]  /*05a0*/  I2FP.F32.U32 R0, UR9 ;  /* 0x0000000900007c45 */ /* 0x001fe20008201000 */
[----:B------:R-:W-:Y:S01]  /*05b0*/  FMUL R9, R7, UR4 ;  /* 0x0000000407097c20 */ /* 0x000fe20008400000 */
[----:B------:R-:W-:Y:S01]  /*05c0*/  IMAD R5, R6, 0x4, R5 ;  /* 0x0000000406057824 */ /* 0x000fe200078e0205 */
[----:B------:R-:W-:Y:S01]  /*05d0*/  ULDC UR4, c[0x0][0x150] ;  /* 0x0000540000047ab9 */ /* 0x000fe20000000800 */
[----:B------:R-:W-:Y:S01]  /*05e0*/  @!UP0 UMOV UR6, 0x400 ;  /* 0x0000040000068882 */ /* 0x000fe20000000000 */
[----:B------:R-:W-:Y:S01]  /*05f0*/  FMUL R7, R0, UR4 ;  /* 0x0000000400077c20 */ /* 0x000fe20008400000 */
[----:B------:R-:W-:Y:S01]  /*0600*/  IMAD.SHL.U32 R0, R5, 0x4, RZ ;  /* 0x0000000405007824 */ /* 0x000fe200078e00ff */
[----:B------:R-:W0:Y:S01]  /*0610*/  LDC R6, c[0x0][0x140] ;  /* 0x00005000ff067b82 */ /* 0x000e220000000800 */
[----:B------:R-:W5:Y:S01]  /*0620*/  F2I.U32.TRUNC.NTZ R9, R9 ;  /* 0x0000000900097305 */ /* 0x000f62000020f000 */
[----:B------:R-:W-:-:S02]  /*0630*/  UMOV UR4, 0x20 ;  /* 0x0000002000047882 */ /* 0x000fc40000000000 */
[----:B------:R-:W-:Y:S01]  /*0640*/  LOP3.LUT R11, R5, 0xc, R0, 0x78, !PT ;  /* 0x0000000c050b7812 */ /* 0x000fe200078e7800 */
[----:B------:R-:W-:-:S04]  /*0650*/  @!UP0 UIADD3 UR4, -UR4, 0x100000, URZ ;  /* 0x0010000004048890 */ /* 0x000fc8000fffe13f */
[----:B------:R-:W-:Y:S02]  /*0660*/  @!UP0 USHF.L.U32 UR5, UR4, 0xb, URZ ;  /* 0x0000000b04058899 */ /* 0x000fe4000800063f */
[----:B------:R-:W-:Y:S01]  /*0670*/  @!UP0 USHF.L.U32 UR4, UR4, 0x1, URZ ;  /* 0x0000000104048899 */ /* 0x000fe2000800063f */
[----:B------:R-:W4:Y:S01]  /*0680*/  F2I.U32.TRUNC.NTZ R7, R7 ;  /* 0x0000000700077305 */ /* 0x000f22000020f000 */
[----:B------:R0:W-:Y:S01]  /*0690*/  STL [R1+0x458], R11 ;  /* 0x0004580b01007387 */ /* 0x0001e20000100800 */
[----:B-----5:R-:W-:Y:S01]  /*06a0*/  IMAD.MOV R14, RZ, RZ, -R9 ;  /* 0x000000ffff0e7224 */ /* 0x020fe200078e0a09 */
[----:B-1----:R-:W-:Y:S01]  /*06b0*/  @!UP0 ULEA UR6, UR7, UR6, 0x18 ;  /* 0x0000000607068291 */ /* 0x002fe2000f8ec03f */
[----:B------:R-:W-:Y:S02]  /*06c0*/  VOTEU.ALL UP0, P0 ;  /* 0x00000000003f7886 */ /* 0x000fe40000000000 */
[----:B--2---:R-:W-:Y:S01]  /*06d0*/  IMAD R0, R13, R14, R2 ;  /* 0x0000000e0d007224 */ /* 0x004fe200078e0202 */
[----:B------:R-:W-:-:S02]  /*06e0*/  LOP3.LUT P0, RZ, R4, 0x7, RZ, 0xc0, !PT ;  /* 0x0000000704ff7812 */ /* 0x000fc4000780c0ff */
[----:B0-----:R-:W-:Y:S01]  /*06f0*/  ISETP.EQ.U32.AND P3, PT, R6, 0x1, PT ;  /* 0x000000010600780c */ /* 0x001fe20003f62070 */
[----:B----4-:R-:W-:Y:S01]  /*0700*/  IMAD.MOV R7, RZ, RZ, -R7 ;  /* 0x000000ffff077224 */ /* 0x010fe200078e0a07 */
[----:B------:R-:W-:Y:S02]  /*0710*/  ISETP.NE.AND P1, PT, R0, R11, PT ;  /* 0x0000000b0000720c */ /* 0x000fe40003f25270 */
[----:B------:R-:W-:Y:S01]  /*0720*/  ISETP.LT.U32.AND P0, PT, R11, 0x2, !P0 ;  /* 0x000000020b00780c */ /* 0x000fe20004701070 */
[----:B---3--:R-:W-:Y:S01]  /*0730*/  IMAD R10, R8, R7, UR9 ;  /* 0x00000009080a7e24 */ /* 0x008fe2000f8e0207 */
[----:B------:R-:W0:Y:S02]  /*0740*/  FENCE.VIEW.ASYNC.S ;  /* 0x00000000000073c6 */ /* 0x000e240000000000 */
[----:B0-----:R0:W1:Y:S02]  /*0750*/  @!UP0 SYNCS.EXCH.64 URZ, [UR6+0x60], UR4 ;  /* 0x00006004063f85b2 */ /* 0x0010640008000100 */
[----:B------:R-:W-:-:S04]  /*0760*/  ISETP.EQ.OR P1, PT, R10, RZ, !P1 ;  /* 0x000000ff0a00720c */ /* 0x000fc80004f22670 */
[----:B------:R-:W-:Y:S01]  /*0770*/  PLOP3.LUT P0, PT, P0, P1, PT, 0x80, 0x0 ;  /* 0x000000000000781c */ /* 0x000fe20000703070 */
[----:B------:R0:W2:Y:S01]  /*0780*/  @!UP1 SYNCS.EXCH.64 URZ, [UR6+0x68], UR4 ;  /* 0x00006804063f95b2 */ /* 0x0000a20008000100 */
[----:B------:R-:W-:Y:S01]  /*0790*/  NOP ;  /* 0x0000000000007918 */ /* 0x000fe20000000000 */
[----:B------:R-:W-:Y:S10]  /*07a0*/  @!P3 BRA `(.L_x_3) ;  /* 0x000000000008b947 */ /* 0x000ff40003800000 */
[----:B-12---:R-:W-:Y:S01]  /*07b0*/  UCGABAR_ARV ;  /* 0x00000000000079c7 */ /* 0x006fe20008000000 */
[----:B------:R-:W-:Y:S05]  /*07c0*/  BRA `(.L_x_4) ;  /* 0x0000000000047947 */ /* 0x000fea0003800000 */
.L_x_3:
[----:B-12---:R-:W-:Y:S01]  /*07d0*/  NOP ;  /* 0x0000000000007918 */ /* 0x006fe20000000000 */
.L_x_4:
[----:B------:R-:W1:Y:S01]  /*07e0*/  LDC R0, c[0x0][0x65c] ;  /* 0x00019700ff007b82 */ /* 0x000e620000000800 */
[----:B------:R-:W-:Y:S02]  /*07f0*/  IMAD.U32 R4, RZ, RZ, UR9 ;  /* 0x00000009ff047e24 */ /* 0x000fe4000f8e00ff */
[----:B------:R-:W-:Y:S01]  /*0800*/  IMAD.MOV.U32 R5, RZ, RZ, RZ ;  /* 0x000000ffff057224 */ /* 0x000fe200078e00ff */
[----:B-1----:R-:W-:-:S13]  /*0810*/  ISETP.NE.AND P4, PT, R0, 0x1, PT ;  /* 0x000000010000780c */ /* 0x002fda0003f85270 */
[----:B------:R-:W1:Y:S01]  /*0820*/  @P4 LDC R7, c[0x0][0x10] ;  /* 0x00000400ff074b82 */ /* 0x000e620000000800 */
[----:B------:R-:W-:Y:S02]  /*0830*/  @P4 IMAD.MOV.U32 R3, RZ, RZ, RZ ;  /* 0x000000ffff034224 */ /* 0x000fe400078e00ff */
[----:B------:R-:W-:-:S05]  /*0840*/  @P4 IMAD.MOV.U32 R11, RZ, RZ, RZ ;  /* 0x000000ffff0b4224 */ /* 0x000fca00078e00ff */
[----:B------:R-:W2:Y:S01]  /*0850*/  @!P4 LDC R9, c[0x0][0xc] ;  /* 0x00000300ff09cb82 */ /* 0x000ea20000000800 */
[----:B-1----:R-:W-:-:S04]  /*0860*/  @P4 IMAD.WIDE.U32 R6, R7, UR9, R2 ;  /* 0x0000000907064c25 */ /* 0x002fc8000f8e0002 */
[----:B------:R-:W-:Y:S02]  /*0870*/  @P4 IMAD.MOV.U32 R8, RZ, RZ, R6 ;  /* 0x000000ffff084224 */ /* 0x000fe400078e0006 */
[----:B------:R-:W-:Y:S02]  /*0880*/  @P4 IMAD.IADD R15, R7, 0x1, R11 ;  /* 0x00000001070f4824 */ /* 0x000fe400078e020b */
[----:B--2---:R-:W-:-:S04]  /*0890*/  @!P4 IMAD.WIDE.U32 R4, R2, R9, R4 ;  /* 0x000000090204c225 */ /* 0x004fc800078e0004 */
[----:B------:R-:W-:Y:S02]  /*08a0*/  @!P4 IMAD.MOV.U32 R8, RZ, RZ, R4 ;  /* 0x000000ffff08c224 */ /* 0x000fe400078e0004 */
[----:B------:R-:W-:-:S03]  /*08b0*/  @!P4 IMAD.MOV.U32 R15, RZ, RZ, R5 ;  /* 0x000000ffff0fc224 */ /* 0x000fc600078e0005 */
[----:B------:R1:W-:Y:S04]  /*08c0*/  STL [R1+0x460], R8 ;  /* 0x0004600801007387 */ /* 0x0003e80000100800 */
[----:B------:R1:W-:Y:S01]  /*08d0*/  STL [R1+0x45c], R15 ;  /* 0x00045c0f01007387 */ /* 0x0003e20000100800 */
[----:B------:R-:W-:Y:S05]  /*08e0*/  @!P3 BRA `(.L_x_5) ;  /* 0x00000000000cb947 */ /* 0x000fea0003800000 */
[----:B------:R-:W-:Y:S01]  /*08f0*/  UCGABAR_WAIT ;  /* 0x0000000000007dc7 */ /* 0x000fe20008000000 */
[----:B------:R-:W-:Y:S01]  /*0900*/  CCTL.IVALL ;  /* 0x00000000ff00798f */ /* 0x000fe20002000000 */
[----:B------:R-:W-:Y:S05]  /*0910*/  BRA `(.L_x_6) ;  /* 0x0000000000047947 */ /* 0x000fea0003800000 */
.L_x_5:
[----:B------:R-:W-:Y:S06]  /*0920*/  BAR.SYNC.DEFER_BLOCKING 0x0 ;  /* 0x0000000000007b1d */ /* 0x000fec0000010000 */
.L_x_6:
[----:B------:R-:W-:Y:S05]  /*0930*/  @!P2 BRA `(.L_x_7) ;  /* 0x000002140054a947 */ /* 0x000fea0003800000 */
[----:B------:R-:W-:-:S06]  /*0940*/  UISETP.GT.U32.AND UP0, UPT, UR10, 0x1, UPT ;  /* 0x000000010a00788c */ /* 0x000fcc000bf04070 */
[----:B------:R-:W-:-:S13]  /*0950*/  PLOP3.LUT P1, PT, PT, PT, UP0, 0x80, 0x0 ;  /* 0x000000000000781c */ /* 0x000fda0003f2f008 */
[----:B0-----:R-:W-:Y:S05]  /*0960*/  @P1 EXIT ;  /* 0x000000000000194d */ /* 0x001fea0003800000 */
[----:B------:R-:W-:Y:S01]  /*0970*/  IMAD.MOV.U32 R5, RZ, RZ, -0x1 ;  /* 0xffffffffff057424 */ /* 0x000fe200078e00ff */
[----:B------:R-:W-:Y:S01]  /*0980*/  ULDC.64 UR4, c[0x0][0x650] ;  /* 0x0001940000047ab9 */ /* 0x000fe20000000a00 */
[----:B------:R-:W-:Y:S01]  /*0990*/  IMAD.MOV.U32 R4, RZ, RZ, -0x1 ;  /* 0xffffffffff047424 */ /* 0x000fe200078e00ff */
[----:B------:R-:W-:Y:S01]  /*09a0*/  ISETP.GE.U32.AND P1, PT, R8, UR4, PT ;  /* 0x0000000408007c0c */ /* 0x000fe2000bf26070 */
[----:B------:R-:W-:Y:S01]  /*09b0*/  UMOV UR10, 0xffffffff ;  /* 0xffffffff000a7882 */ /* 0x000fe20000000000 */
[----:B------:R0:W-:Y:S01]  /*09c0*/  STL [R1+0x468], R5 ;  /* 0x0004680501007387 */ /* 0x0001e20000100800 */
[----:B------:R-:W-:Y:S02]  /*09d0*/  PRMT R0, RZ, 0x7610, R0 ;  /* 0x00007610ff007816 */ /* 0x000fe40000000000 */
[----:B------:R-:W-:Y:S01]  /*09e0*/  ISETP.GE.U32.AND.EX P1, PT, R15, UR5, PT, P1 ;  /* 0x000000050f007c0c */ /* 0x000fe2000bf26110 */
[----:B------:R0:W-:-:S12]  /*09f0*/  STL [R1+0x464], R4 ;  /* 0x0004640401007387 */ /* 0x0001d80000100800 */
[----:B0-----:R-:W-:Y:S05]  /*0a00*/  @P1 BRA `(.L_x_8) ;  /* 0x00000004003c1947 */ /* 0x001fea0003800000 */
[----:B------:R-:W-:Y:S01]  /*0a10*/  ULDC.64 UR14, c[0x0][0x628] ;  /* 0x00018a00000e7ab9 */ /* 0x000fe20000000a00 */
[----:B------:R-:W0:Y:S01]  /*0a20*/  LDC.64 R6, c[0x0][0x620] ;  /* 0x00018800ff067b82 */ /* 0x000e220000000a00 */
[----:B------:R-:W-:Y:S01]  /*0a30*/  ISETP.NE.U32.AND P1, PT, RZ, UR14, PT ;  /* 0x0000000eff007c0c */ /* 0x000fe2000bf25070 */
[----:B------:R-:W-:Y:S01]  /*0a40*/  ULDC UR11, c[0x0][0x630] ;  /* 0x00018c00000b7ab9 */ /* 0x000fe20000000800 */
[----:B------:R-:W-:Y:S02]  /*0a50*/  R2UR UR4, R8 ;  /* 0x00000000080472ca */ /* 0x000fe400000e0000 */
[----:B------:R-:W-:Y:S02]  /*0a60*/  ISETP.NE.AND.EX P1, PT, RZ, UR15, PT, P1 ;  /* 0x0000000fff007c0c */ /* 0x000fe4000bf25310 */
[----:B------:R-:W-:-:S11]  /*0a70*/  R2UR UR5, R15 ;  /* 0x000000000f0572ca */ /* 0x000fd600000e0000 */
[----:B------:R-:W-:Y:S05]  /*0a80*/  @!P1 BRA `(.L_x_9) ;  /* 0x0000000000309947 */ /* 0x000fea0003800000 */
[----:B------:R-:W-:Y:S01]  /*0a90*/  R2UR UR4, R8 ;  /* 0x00000000080472ca */ /* 0x000fe200000e0000 */
[----:B------:R-:W-:Y:S01]  /*0aa0*/  ULDC UR8, c[0x0][0x634] ;  /* 0x00018d0000087ab9 */ /* 0x000fe20000000800 */
[----:B------:R-:W-:-:S11]  /*0ab0*/  R2UR UR10, R15 ;  /* 0x000000000f0a72ca */ /* 0x000fd600000e0000 */
[----:B------:R-:W-:-:S04]  /*0ac0*/  UIADD3 UR8, UP0, UR4, UR8, URZ ;  /* 0x0000000804087290 */ /* 0x000fc8000ff1e03f */
[----:B------:R-:W-:-:S04]  /*0ad0*/  UIADD3.X UR10, URZ, UR10, URZ, UP0, !UPT ;  /* 0x0000000a3f0a7290 */ /* 0x000fc800087fe43f */
[----:B------:R-:W-:-:S04]  /*0ae0*/  UIMAD.WIDE.U32 UR4, UR10, UR14, URZ ;  /* 0x0000000e0a0472a5 */ /* 0x000fc8000f8e003f */
[----:B------:R-:W-:Y:S02]  /*0af0*/  UIMAD.WIDE.U32 UR6, UP0, UR8, UR15, UR4 ;  /* 0x0000000f080672a5 */ /* 0x000fe4000f800004 */
[----:B------:R-:W-:Y:S02]  /*0b00*/  UIMAD.WIDE.U32 UR4, UR8, UR14, URZ ;  /* 0x0000000e080472a5 */ /* 0x000fe4000f8e003f */
[----:B------:R-:W-:Y:S02]  /*0b10*/  UIADD3.X UR9, URZ, URZ, URZ, UP0, !UPT ;  /* 0x0000003f3f097290 */ /* 0x000fe400087fe43f */
[----:B------:R-:W-:Y:S01]  /*0b20*/  UIADD3 URZ, UP0, UR5, UR6, URZ ;  /* 0x00000006053f7290 */ /* 0x000fe2000ff1e03f */
[----:B------:R-:W-:-:S03]  /*0b30*/  UMOV UR8, UR7 ;  /* 0x0000000700087c82 */ /* 0x000fc60008000000 */
[----:B------:R-:W-:-:S12]  /*0b40*/  UIMAD.WIDE.U32.X UR4, UR10, UR15, UR8, UP0 ;  /* 0x0000000f0a0472a5 */ /* 0x000fd800080e0408 */
.L_x_9:
[----:B------:R-:W-:Y:S01]  /*0b50*/  USHF.R.U64 UR10, UR4, UR11, UR5 ;  /* 0x0000000b040a7299 */ /* 0x000fe20008001205 */
[----:B------:R-:W2:Y:S01]  /*0b60*/  LDC.64 R22, c[0x0][0x640] ;  /* 0x00019000ff167b82 */ /* 0x000ea20000000a00 */
[----:B------:R-:W-:Y:S01]  /*0b70*/  USHF.R.U32.HI UR4, URZ, UR11, UR5 ;  /* 0x0000000b3f047299 */ /* 0x000fe20008011605 */
[----:B------:R-:W-:Y:S02]  /*0b80*/  IMAD.MOV.U32 R4, RZ, RZ, R8 ;  /* 0x000000ffff047224 */ /* 0x000fe400078e0008 */
[----:B------:R-:W-:Y:S01]  /*0b90*/  IMAD R21, R13, R14, R2 ;  /* 0x0000000e0d157224 */ /* 0x000fe200078e0202 */
[----:B------:R-:W-:Y:S01]  /*0ba0*/  IADD3 R3, P1, RZ, -UR10, RZ ;  /* 0x8000000aff037c10 */ /* 0x000fe2000ff3e0ff */
[----:B------:R-:W-:Y:S02]  /*0bb0*/  IMAD.MOV.U32 R13, RZ, RZ, 0x1 ;  /* 0x00000001ff0d7424 */ /* 0x000fe400078e00ff */
[----:B------:R-:W1:Y:S02]  /*0bc0*/  LDC R12, c[0x0][0x618] ;  /* 0x00018600ff0c7b82 */ /* 0x000e640000000800 */
[----:B------:R-:W-:-:S04]  /*0bd0*/  IMAD.X R5, RZ, RZ, ~UR4, P1 ;  /* 0x80000004ff057e24 */ /* 0x000fc800088e06ff */
[-C--:B0-----:R-:W-:Y:S02]  /*0be0*/  IMAD R0, R5, R6.reuse, RZ ;  /* 0x0000000605007224 */ /* 0x081fe400078e02ff */
[----:B------:R-:W0:Y:S01]  /*0bf0*/  LDC R16, c[0x0][0x608] ;  /* 0x00018200ff107b82 */ /* 0x000e220000000800 */
[----:B------:R-:W-:Y:S02]  /*0c00*/  IMAD.MOV.U32 R5, RZ, RZ, R15 ;  /* 0x000000ffff057224 */ /* 0x000fe400078e000f */
[----:B------:R-:W-:-:S05]  /*0c10*/  IMAD.WIDE.U32 R4, R3, R6, R4 ;  /* 0x0000000603047225 */ /* 0x000fca00078e0004 */
[----:B------:R-:W3:Y:S01]  /*0c20*/  LDC R20, c[0x0][0x658] ;  /* 0x00019600ff147b82 */ /* 0x000ee20000000800 */
[----:B------:R-:W-:Y:S01]  /*0c30*/  IMAD R3, R3, R7, R0 ;  /* 0x0000000703037224 */ /* 0x000fe200078e0200 */
[----:B--2---:R-:W-:-:S03]  /*0c40*/  ISETP.NE.U32.AND P1, PT, R22, RZ, PT ;  /* 0x000000ff1600720c */ /* 0x004fc60003f25070 */
[----:B------:R-:W-:Y:S01]  /*0c50*/  IMAD.IADD R3, R5, 0x1, R3 ;  /* 0x0000000105037824 */ /* 0x000fe200078e0203 */
[----:B------:R-:W-:Y:S01]  /*0c60*/  ISETP.NE.AND.EX P1, PT, R23, RZ, PT, P1 ;  /* 0x000000ff1700720c */ /* 0x000fe20003f25310 */
[----:B------:R-:W-:Y:S01]  /*0c70*/  IMAD.MOV.U32 R5, RZ, RZ, -0x1 ;  /* 0xffffffffff057424 */ /* 0x000fe200078e00ff */
[----:B------:R-:W2:Y:S02]  /*0c80*/  LDC R18, c[0x0][0x600] ;  /* 0x00018000ff127b82 */ /* 0x000ea40000000800 */
[-CC-:B-1----:R-:W-:Y:S02]  /*0c90*/  SHF.R.U64 R8, R4, R12.reuse, R3.reuse ;  /* 0x0000000c04087219 */ /* 0x182fe40000001203 */
[----:B------:R-:W-:-:S04]  /*0ca0*/  SHF.R.U32.HI R3, RZ, R12, R3 ;  /* 0x0000000cff037219 */ /* 0x000fc80000011603 */
[----:B------:R-:W1:Y:S01]  /*0cb0*/  LDC R11, c[0x0][0x648] ;  /* 0x00019200ff0b7b82 */ /* 0x000e620000000800 */
[-CC-:B0-----:R-:W-:Y:S02]  /*0cc0*/  SHF.R.U64 R19, R8, R16.reuse, R3.reuse ;  /* 0x0000001008137219 */ /* 0x181fe40000001203 */
[----:B------:R-:W-:-:S05]  /*0cd0*/  SHF.R.U32.HI R3, RZ, R16, R3 ;  /* 0x00000010ff037219 */ /* 0x000fca0000011603 */
[----:B------:R-:W0:Y:S01]  /*0ce0*/  LDC R15, c[0x0][0x638] ;  /* 0x00018e00ff0f7b82 */ /* 0x000e220000000800 */
[-CC-:B---3--:R-:W-:Y:S02]  /*0cf0*/  SHF.R.U64 R12, R19, R20.reuse, R3.reuse ;  /* 0x00000014130c7219 */ /* 0x188fe40000001203 */
[-C--:B------:R-:W-:Y:S02]  /*0d00*/  SHF.L.U32 R0, R5, R20.reuse, RZ ;  /* 0x0000001405007219 */ /* 0x080fe400000006ff */
[----:B------:R-:W-:Y:S01]  /*0d10*/  SHF.R.U32.HI R3, RZ, R20, R3 ;  /* 0x00000014ff037219 */ /* 0x000fe20000011603 */
[----:B------:R-:W-:Y:S01]  /*0d20*/  IMAD.MOV.U32 R2, RZ, RZ, R12 ;  /* 0x000000ffff027224 */ /* 0x000fe200078e000c */
[----:B------:R-:W-:Y:S01]  /*0d30*/  LOP3.LUT R0, RZ, R0, RZ, 0x33, !PT ;  /* 0x00000000ff007212 */ /* 0x000fe200078e33ff */
[----:B------:R-:W3:Y:S01]  /*0d40*/  LDC R17, c[0x0][0x610] ;  /* 0x00018400ff117b82 */ /* 0x000ee20000000800 */
[----:B------:R-:W-:Y:S05]  /*0d50*/  @!P1 BRA `(.L_x_10) ;  /* 0x0000000000289947 */ /* 0x000fea0003800000 */
[----:B------:R-:W4:Y:S02]  /*0d60*/  LDC R7, c[0x0][0x64c] ;  /* 0x00019300ff077b82 */ /* 0x000f240000000800 */
[----:B----4-:R-:W-:-:S05]  /*0d70*/  IADD3 R7, P1, R12, R7, RZ ;  /* 0x000000070c077210 */ /* 0x010fca0007f3e0ff */
[----:B------:R-:W-:-:S04]  /*0d80*/  IMAD.X R9, RZ, RZ, R3, P1 ;  /* 0x000000ffff097224 */ /* 0x000fc800008e0603 */
[----:B------:R-:W-:-:S04]  /*0d90*/  IMAD.WIDE.U32 R2, R9, R22, RZ ;  /* 0x0000001609027225 */ /* 0x000fc800078e00ff */
[----:B------:R-:W-:-:S04]  /*0da0*/  IMAD.WIDE.U32 R4, P1, R7, R23, R2 ;  /* 0x0000001707047225 */ /* 0x000fc80007820002 */
[----:B------:R-:W-:-:S04]  /*0db0*/  IMAD.WIDE.U32 R2, R7, R22, RZ ;  /* 0x0000001607027225 */ /* 0x000fc800078e00ff */
[----:B------:R-:W-:Y:S01]  /*0dc0*/  IMAD.X R7, RZ, RZ, RZ, P1 ;  /* 0x000000ffff077224 */ /* 0x000fe200008e06ff */
[----:B------:R-:W-:Y:S01]  /*0dd0*/  IADD3 RZ, P1, R3, R4, RZ ;  /* 0x0000000403ff7210 */ /* 0x000fe20007f3e0ff */
[----:B------:R-:W-:-:S04]  /*0de0*/  IMAD.MOV.U32 R6, RZ, RZ, R5 ;  /* 0x000000ffff067224 */ /* 0x000fc800078e0005 */
[----:B------:R-:W-:-:S08]  /*0df0*/  IMAD.WIDE.U32.X R2, R9, R23, R6, P1 ;  /* 0x0000001709027225 */ /* 0x000fd000008e0406 */
.L_x_10:
[----:B-1----:R-:W-:Y:S01]  /*0e00*/  SHF.R.U64 R4, R2, R11, R3 ;  /* 0x0000000b02047219 */ /* 0x002fe20000001203 */
[----:B--2---:R-:W-:Y:S01]  /*0e10*/  VIADD R5, R18, 0xffffffff ;  /* 0xffffffff12057836 */ /* 0x004fe20000000000 */
[----:B------:R-:W-:Y:S02]  /*0e20*/  SHF.L.U32 R2, R13, R20, RZ ;  /* 0x000000140d027219 */ /* 0x000fe400000006ff */
[----:B------:R-:W-:Y:S01]  /*0e30*/  LOP3.LUT R3, R19, R0, RZ, 0xc0, !PT ;  /* 0x0000000013037212 */ /* 0x000fe200078ec0ff */
[----:B------:R-:W-:Y:S01]  /*0e40*/  IMAD.MOV R6, RZ, RZ, -R4 ;  /* 0x000000ffff067224 */ /* 0x000fe200078e0a04 */
[----:B------:R-:W-:Y:S02]  /*0e50*/  SEL R0, R10, R21, !P4 ;  /* 0x000000150a007207 */ /* 0x000fe40006000000 */
[----:B------:R-:W-:Y:S01]  /*0e60*/  LOP3.LUT R5, R8, R5, RZ, 0xc0, !PT ;  /* 0x0000000508057212 */ /* 0x000fe200078ec0ff */
[----:B------:R-:W-:Y:S02]  /*0e70*/  IMAD R7, R2, R4, R3 ;  /* 0x0000000402077224 */ /* 0x000fe400078e0203 */
[----:B0-----:R-:W-:-:S02]  /*0e80*/  IMAD R3, R6, R15, R12 ;  /* 0x0000000f06037224 */ /* 0x001fc400078e020c */
[----:B---3--:R-:W-:Y:S02]  /*0e90*/  IMAD R2, R7, R17, R0 ;  /* 0x0000001107027224 */ /* 0x008fe400078e0200 */
[----:B------:R-:W-:Y:S02]  /*0ea0*/  IMAD R3, R3, R18, R5 ;  /* 0x0000001203037224 */ /* 0x000fe400078e0205 */
[----:B------:R-:W-:-:S03]  /*0eb0*/  IMAD.MOV.U32 R0, RZ, RZ, 0x1 ;  /* 0x00000001ff007424 */ /* 0x000fc600078e00ff */
[----:B------:R-:W-:Y:S02]  /*0ec0*/  SEL R4, R3, R2, !P4 ;  /* 0x0000000203047207 */ /* 0x000fe40006000000 */
[----:B------:R-:W-:-:S03]  /*0ed0*/  SEL R2, R2, R3, !P4 ;  /* 0x0000000302027207 */ /* 0x000fc60006000000 */
[----:B------:R0:W-:Y:S04]  /*0ee0*/  STL [R1+0x464], R4 ;  /* 0x0004640401007387 */ /* 0x0001e80000100800 */
[----:B------:R0:W-:Y:S02]  /*0ef0*/  STL [R1+0x468], R2 ;  /* 0x0004680201007387 */ /* 0x0001e40000100800 */
.L_x_8:
[----:B------:R-:W-:-:S08]  /*0f00*/  NOP ;  /* 0x0000000000007918 */ /* 0x000fd00000000000 */
[----:B------:R-:W2:Y:S02]  /*0f10*/  USETMAXREG.TRY_ALLOC.CTAPOOL UP0, 0xf0 ;  /* 0x000000f0000079c8 */ /* 0x000ea40008000600 */
[----:B--2---:R-:W-:-:S13]  /*0f20*/  PLOP3.LUT P1, PT, PT, PT, UP0, 0x80, 0x0 ;  /* 0x000000000000781c */ /* 0x004fda0003f2f008 */
[----:B------:R-:W-:Y:S05]  /*0f30*/  @!P1 BRA `(.L_x_8) ;  /* 0xfffffffc00f09947 */ /* 0x000fea000383ffff */
[----:B------:R-:W-:Y:S01]  /*0f40*/  ULDC.64 UR4, c[0x0][0x598] ;  /* 0x0001660000047ab9 */ /* 0x000fe20000000a00 */
[----:B------:R-:W-:Y:S01]  /*0f50*/  ULDC.64 UR20, c[0x0][0x208] ;  /* 0x0000820000147ab9 */ /* 0x000fe20000000a00 */
[----:B------:R-:W-:-:S04]  /*0f60*/  ISETP.NE.U32.AND P1, PT, RZ, UR4, PT ;  /* 0x00000004ff007c0c */ /* 0x000fc8000bf25070 */
[----:B------:R-:W-:-:S13]  /*0f70*/  ISETP.NE.AND.EX P1, PT, RZ, UR5, PT, P1 ;  /* 0x00000005ff007c0c */ /* 0x000fda000bf25310 */
[----:B------:R-:W-:Y:S05]  /*0f80*/  @!P1 BRA `(.L_x_11) ;  /* 0x0000000000209947 */ /* 0x000fea0003800000 */
[----:B0-----:R-:W0:Y:S02]  /*0f90*/  LDC.64 R2, c[0x0][0x598] ;  /* 0x00016600ff027b82 */ /* 0x001e240000000a00 */
[----:B0-----:R-:W2:Y:S02]  /*0fa0*/  LDG.E.64 R2, desc[UR20][R2.64] ;  /* 0x0000001402027981 */ /* 0x001ea4000c1e1b00 */
[----:B--2---:R-:W-:-:S04]  /*0fb0*/  ISETP.NE.U32.AND P1, PT, R2, RZ, PT ;  /* 0x000000ff0200720c */ /* 0x004fc80003f25070 */
[----:B------:R-:W-:-:S13]  /*0fc0*/  ISETP.NE.AND.EX P1, PT, R3, RZ, PT, P1 ;  /* 0x000000ff0300720c */ /* 0x000fda0003f25310 */
[----:B------:R-:W-:Y:S05]  /*0fd0*/  @!P1 BRA `(.L_x_11) ;  /* 0x00000000000c9947 */ /* 0x000fea0003800000 */
[----:B------:R-:W2:Y:S02]  /*0fe0*/  LD.E R2, desc[UR20][R2.64] ;  /* 0x0000001402027980 */ /* 0x000ea4000c101900 */
[----:B--2---:R-:W-:Y:S01]  /*0ff0*/  R2UR UR22, R2 ;  /* 0x00000000021672ca */ /* 0x004fe200000e0000 */
[----:B------:R-:W-:-:S14]  /*1000*/  BRA `(.L_x_12) ;  /* 0x0000000000247947 */ /* 0x000fdc0003800000 */
.L_x_11:
[----:B------:R-:W-:Y:S02]  /*1010*/  ULDC.64 UR4, c[0x0][0x588] ;  /* 0x0001620000047ab9 */ /* 0x000fe40000000a00 */
[----:B------:R-:W-:-:S04]  /*1020*/  ISETP.NE.U32.AND P1, PT, RZ, UR4, PT ;  /* 0x00000004ff007c0c */ /* 0x000fc8000bf25070 */
[----:B------:R-:W-:-:S13]  /*1030*/  ISETP.NE.AND.EX P1, PT, RZ, UR5, PT, P1 ;  /* 0x00000005ff007c0c */ /* 0x000fda000bf25310 */
[----:B------:R-:W-:Y:S05]  /*1040*/  @!P1 BRA `(.L_x_13) ;  /* 0x0000000000109947 */ /* 0x000fea0003800000 */
[----:B0-----:R-:W0:Y:S02]  /*1050*/  LDC.64 R2, c[0x0][0x588] ;  /* 0x00016200ff027b82 */ /* 0x001e240000000a00 */
[----:B0-----:R-:W2:Y:S02]  /*1060*/  LDG.E R2, desc[UR20][R2.64] ;  /* 0x0000001402027981 */ /* 0x001ea4000c1e1900 */
[----:B--2---:R-:W-:Y:S01]  /*1070*/  R2UR UR22, R2 ;  /* 0x00000000021672ca */ /* 0x004fe200000e0000 */
[----:B------:R-:W-:-:S14]  /*1080*/  BRA `(.L_x_12) ;  /* 0x0000000000047947 */ /* 0x000fdc0003800000 */
.L_x_13:
[----:B------:R-:W-:-:S05]  /*1090*/  ULDC UR22, c[0x0][0x580] ;  /* 0x0001600000167ab9 */ /* 0x000fca0000000800 */
.L_x_12:
[----:B------:R-:W-:Y:S02]  /*10a0*/  ULDC.64 UR4, c[0x0][0x5a0] ;  /* 0x0001680000047ab9 */ /* 0x000fe40000000a00 */
        /* <DEDUP_REMOVED lines=11> */
.L_x_14:
        /* <DEDUP_REMOVED lines=8> */
.L_x_16:
[----:B------:R-:W-:-:S05]  /*11e0*/  ULDC UR23, c[0x0][0x584] ;  /* 0x0001610000177ab9 */ /* 0x000fca0000000800 */
.L_x_15:
[----:B------:R-:W-:-:S13]  /*11f0*/  LOP3.LUT P1, RZ, R0, 0xff, RZ, 0xc0, !PT ;  /* 0x000000ff00ff7812 */ /* 0x000fda000782c0ff */
[----:B------:R-:W-:Y:S05]  /*1200*/  @!P1 EXIT ;  /* 0x000000000000994d */ /* 0x000fea0003800000 */
[----:B------:R-:W-:Y:S01]  /*1210*/  ULDC UR4, c[0x0][0x28c] ;  /* 0x0000a30000047ab9 */ /* 0x000fe20000000800 */
[----:B------:R-:W-:Y:S02]  /*1220*/  ULOP3.LUT UR24, UR13, 0x1, URZ, 0xfc, !UPT ;  /* 0x000000010d187892 */ /* 0x000fe4000f8efc3f */
[----:B------:R-:W-:-:S04]  /*1230*/  UIADD3 UR4, UR4, 0x1f, URZ ;  /* 0x0000001f04047890 */ /* 0x000fc8000fffe03f */
[----:B------:R-:W-:-:S04]  /*1240*/  USHF.R.S32.HI UR5, URZ, 0x1f, UR4 ;  /* 0x0000001f3f057899 */ /* 0x000fc80008011404 */
[----:B------:R-:W-:-:S03]  /*1250*/  ULEA.HI UR5, UR5, UR4, URZ, 0x5 ;  /* 0x0000000405057291 */ /* 0x000fc6000f8f283f */
[----:B------:R-:W-:Y:S01]  /*1260*/  UMOV UR4, URZ ;  /* 0x0000003f00047c82 */ /* 0x000fe20008000000 */
[----:B------:R-:W-:-:S03]  /*1270*/  USHF.R.S32.HI UR9, URZ, 0x5, UR5 ;  /* 0x000000053f097899 */ /* 0x000fc60008011405 */
[----:B------:R-:W-:-:S09]  /*1280*/  UMOV UR5, URZ ;  /* 0x0000003f00057c82 */ /* 0x000fd20008000000 */
.L_x_555:
[----:B------:R-:W-:Y:S01]  /*1290*/  STL [R1+0x454], RZ ;  /* 0x000454ff01007387 */ /* 0x000fe20000100800 */
[----:B--2---:R-:W2:Y:S01]  /*12a0*/  S2UR UR16, SR_CgaCtaId ;  /* 0x00000000001079c3 */ /* 0x004ea20000008800 */
[----:B------:R-:W-:Y:S01]  /*12b0*/  UMOV UR15, 0x400 ;  /* 0x00000400000f7882 */ /* 0x000fe20000000000 */
[----:B------:R-:W-:Y:S01]  /*12c0*/  UMOV UR6, URZ ;  /* 0x0000003f00067c82 */ /* 0x000fe20008000000 */
[----:B------:R-:W-:Y:S01]  /*12d0*/  STL [R1+0x450], RZ ;  /* 0x000450ff01007387 */ /* 0x000fe20000100800 */
[----:B------:R-:W-:Y:S01]  /*12e0*/  UMOV UR7, URZ ;  /* 0x0000003f00077c82 */ /* 0x000fe20008000000 */
[----:B------:R-:W-:Y:S01]  /*12f0*/  UMOV UR8, URZ ;  /* 0x0000003f00087c82 */ /* 0x000fe20008000000 */
[----:B------:R-:W-:Y:S01]  /*1300*/  CS2R R236, SRZ ;  /* 0x0000000000ec7805 */ /* 0x000fe2000001ff00 */
[----:B------:R-:W-:Y:S01]  /*1310*/  STL [R1+0x44c], RZ ;  /* 0x00044cff01007387 */ /* 0x000fe20000100800 */
[----:B0-----:R-:W0:Y:S01]  /*1320*/  LDC R2, c[0x0][0x28c] ;  /* 0x0000a300ff027b82 */ /* 0x001e220000000800 */
[----:B------:R-:W-:-:S02]  /*1330*/  CS2R R234, SRZ ;  /* 0x0000000000ea7805 */ /* 0x000fc4000001ff00 */
[----:B------:R-:W-:Y:S01]  /*1340*/  CS2R R232, SRZ ;  /* 0x0000000000e87805 */ /* 0x000fe2000001ff00 */
[----:B------:R-:W-:Y:S01]  /*1350*/  STL [R1+0x448], RZ ;  /* 0x000448ff01007387 */ /* 0x000fe20000100800 */
[----:B------:R-:W-:Y:S02]  /*1360*/  CS2R R230, SRZ ;  /* 0x0000000000e67805 */ /* 0x000fe4000001ff00 */
[----:B------:R-:W-:Y:S02]  /*1370*/  CS2R R228, SRZ ;  /* 0x0000000000e47805 */ /* 0x000fe4000001ff00 */
[----:B------:R-:W-:Y:S01]  /*1380*/  CS2R R226, SRZ ;  /* 0x0000000000e27805 */ /* 0x000fe2000001ff00 */
[----:B------:R-:W-:Y:S01]  /*1390*/  STL [R1+0x444], RZ ;  /* 0x000444ff01007387 */ /* 0x000fe20000100800 */
[----:B------:R-:W-:Y:S02]  /*13a0*/  CS2R R224, SRZ ;  /* 0x0000000000e07805 */ /* 0x000fe4000001ff00 */
        /* <DEDUP_REMOVED lines=15> */
[----:B0-----:R-:W-:Y:S02]  /*14a0*/  ISETP.GE.AND P1, PT, R2, 0x1, PT ;  /* 0x000000010200780c */ /* 0x001fe40003f26270 */
        /* <DEDUP_REMOVED lines=39> */
[----:B-1----:R-:W-:Y:S02]  /*1720*/  CS2R R14, SRZ ;  /* 0x00000000000e7805 */ /* 0x002fe4000001ff00 */
        /* <DEDUP_REMOVED lines=91> */
[----:B------:R-:W-:-:S03]  /*1ce0*/  CS2R R150, SRZ ;  /* 0x0000000000967805 */ /* 0x000fc6000001ff00 */
[----:B------:R-:W-:Y:S04]  /*1cf0*/  STL [R1+0x3ac], RZ ;  /* 0x0003acff01007387 */ /* 0x000fe80000100800 */
        /* <DEDUP_REMOVED lines=107> */
[----:B------:R-:W-:Y:S04]  /*23b0*/  STL [R1], RZ ;  /* 0x000000ff01007387 */ /* 0x000fe80000100800 */
        /* <DEDUP_REMOVED lines=39> */
[----:B------:R-:W-:Y:S01]  /*2630*/  STL [R1+0xa0], RZ ;  /* 0x0000a0ff01007387 */ /* 0x000fe20000100800 */
[----:B------:R-:W0:Y:S03]  /*2640*/  S2R R0, SR_TID.X ;  /* 0x0000000000007919 */ /* 0x000e260000002100 */
        /* <DEDUP_REMOVED lines=8> */
[----:B0-----:R-:W-:-:S03]  /*26d0*/  LOP3.LUT R0, R0, 0x80, RZ, 0xc0, !PT ;  /* 0x0000008000007812 */ /* 0x001fc600078ec0ff */
[----:B------:R-:W-:Y:S01]  /*26e0*/  STL [R1+0xc4], RZ ;  /* 0x0000c4ff01007387 */ /* 0x000fe20000100800 */
[----:B------:R-:W-:-:S03]  /*26f0*/  SHF.R.U32.HI R0, RZ, 0x7, R0 ;  /* 0x00000007ff007819 */ /* 0x000fc60000011600 */
        /* <DEDUP_REMOVED lines=33> */
[----:B------:R-:W0:Y:S04]  /*2910*/  SHFL.IDX PT, R0, R0, RZ, 0x1f ;  /* 0x00001fff00007589 */ /* 0x000e2800000e0000 */
[----:B------:R1:W-:Y:S04]  /*2920*/  STL [R1+0x14c], RZ ;  /* 0x00014cff01007387 */ /* 0x0003e80000100800 */
[----:B------:R1:W-:Y:S04]  /*2930*/  STL [R1+0x150], RZ ;  /* 0x000150ff01007387 */ /* 0x0003e80000100800 */
[----:B------:R1:W-:Y:S04]  /*2940*/  STL [R1+0x154], RZ ;  /* 0x000154ff01007387 */ /* 0x0003e80000100800 */
[----:B------:R1:W-:Y:S04]  /*2950*/  STL [R1+0x158], RZ ;  /* 0x000158ff01007387 */ /* 0x0003e80000100800 */
[----:B------:R1:W-:Y:S04]  /*2960*/  STL [R1+0x15c], RZ ;  /* 0x00015cff01007387 */ /* 0x0003e80000100800 */
[----:B------:R1:W-:Y:S01]  /*2970*/  STL [R1+0x160], RZ ;  /* 0x000160ff01007387 */ /* 0x0003e20000100800 */
[----:B0-----:R-:W-:Y:S01]  /*2980*/  R2UR UR12, R0 ;  /* 0x00000000000c72ca */ /* 0x001fe200000e0000 */
[----:B------:R-:W-:-:S02]  /*2990*/  IMAD.U32 R0, RZ, RZ, UR4 ;  /* 0x00000004ff007e24 */ /* 0x000fc4000f8e00ff */
[----:B------:R1:W-:Y:S04]  /*29a0*/  STL [R1+0x164], RZ ;  /* 0x000164ff01007387 */ /* 0x0003e80000100800 */
[----:B------:R1:W-:Y:S04]  /*29b0*/  STL [R1+0x168], RZ ;  /* 0x000168ff01007387 */ /* 0x0003e80000100800 */
[----:B------:R1:W-:Y:S02]  /*29c0*/  STL [R1+0x16c], RZ ;  /* 0x00016cff01007387 */ /* 0x0003e40000100800 */
[----:B------:R-:W-:-:S02]  /*29d0*/  ULEA.HI UR11, UR12, UR12, URZ, 0x1 ;  /* 0x0000000c0c0b7291 */ /* 0x000fc4000f8f083f */
[----:B------:R1:W-:Y:S02]  /*29e0*/  STL [R1+0x170], RZ ;  /* 0x000170ff01007387 */ /* 0x0003e40000100800 */
[----:B------:R-:W-:Y:S02]  /*29f0*/  ULOP3.LUT UR14, UR11, 0x1ffffe, URZ, 0xc0, !UPT ;  /* 0x001ffffe0b0e7892 */ /* 0x000fe4000f8ec03f */
[----:B------:R1:W-:Y:S01]  /*2a00*/  STL [R1+0x174], RZ ;  /* 0x000174ff01007387 */ /* 0x0003e20000100800 */
[----:B--2---:R-:W-:Y:S02]  /*2a10*/  ULEA UR11, UR16, UR15, 0x18 ;  /* 0x0000000f100b7291 */ /* 0x004fe4000f8ec03f */
[----:B------:R-:W-:Y:S01]  /*2a20*/  UIADD3 UR14, UR12, -UR14, URZ ;  /* 0x8000000e0c0e7290 */ /* 0x000fe2000fffe03f */
[----:B------:R1:W-:Y:S03]  /*2a30*/  STL [R1+0x178], RZ ;  /* 0x000178ff01007387 */ /* 0x0003e60000100800 */
[----:B------:R-:W-:Y:S01]  /*2a40*/  ULEA UR14, UR14, UR11, 0xb ;  /* 0x0000000b0e0e7291 */ /* 0x000fe2000f8e583f */
[----:B------:R1:W-:Y:S03]  /*2a50*/  STL [R1+0x17c], RZ ;  /* 0x00017cff01007387 */ /* 0x0003e60000100800 */
[----:B------:R-:W-:Y:S01]  /*2a60*/  UIADD3 UR14, UR14, 0x100, URZ ;  /* 0x000001000e0e7890 */ /* 0x000fe2000fffe03f */
[----:B------:R1:W-:Y:S03]  /*2a70*/  STL [R1+0x180], RZ ;  /* 0x000180ff01007387 */ /* 0x0003e60000100800 */
[----:B------:R-:W-:Y:S01]  /*2a80*/  USHF.R.U32.HI UR12, URZ, 0x4, UR14 ;  /* 0x000000043f0c7899 */ /* 0x000fe2000801160e */
[----:B------:R1:W-:Y:S02]  /*2a90*/  STL [R1+0x184], RZ ;  /* 0x000184ff01007387 */ /* 0x0003e40000100800 */
[----:B------:R-:W-:Y:S01]  /*2aa0*/  UMOV UR14, UR5 ;  /* 0x00000005000e7c82 */ /* 0x000fe20008000000 */
[----:B------:R-:W-:Y:S01]  /*2ab0*/  ULOP3.LUT UR12, UR12, 0x3fff, URZ, 0xc0, !UPT ;  /* 0x00003fff0c0c7892 */ /* 0x000fe2000f8ec03f */
[----:B------:R1:W-:Y:S04]  /*2ac0*/  STL [R1+0x188], RZ ;  /* 0x000188ff01007387 */ /* 0x0003e80000100800 */
        /* <DEDUP_REMOVED lines=28> */
[----:B------:R1:W-:Y:S01]  /*2c90*/  STL [R1+0x1fc], RZ ;  /* 0x0001fcff01007387 */ /* 0x0003e20000100800 */
[----:B------:R-:W-:Y:S05]  /*2ca0*/  @!P1 BRA `(.L_x_17) ;  /* 0x0000003400dc9947 */ /* 0x000fea0003800000 */
[----:B------:R-:W-:-:S06]  /*2cb0*/  UISETP.NE.AND UP0, UPT, UR24, 0x3, UPT ;  /* 0x000000031800788c */ /* 0x000fcc000bf05270 */
[----:B------:R-:W-:-:S13]  /*2cc0*/  PLOP3.LUT P2, PT, PT, PT, UP0, 0x80, 0x0 ;  /* 0x000000000000781c */ /* 0x000fda0003f4f008 */
[----:B------:R-:W-:Y:S05]  /*2cd0*/  @!P2 BRA `(.L_x_18) ;  /* 0x000000000004a947 */ /* 0x000fea0003800000 */
[----:B------:R-:W-:Y:S01]  /*2ce0*/  BPT.TRAP 0x1 ;  /* 0x000000040000795c */ /* 0x000fe20000300000 */
.L_x_18:
[----:B------:R-:W-:Y:S01]  /*2cf0*/  ULEA UR7, UR5, UR11, 0x3 ;  /* 0x0000000b05077291 */ /* 0x000fe2000f8e183f */
[----:B------:R-:W-:-:S05]  /*2d00*/  IMAD.U32 R0, RZ, RZ, UR4 ;  /* 0x00000004ff007e24 */ /* 0x000fca000f8e00ff */
[----:B------:R-:W-:-:S04]  /*2d10*/  SHF.L.U32 R0, R0, 0x1f, RZ ;  /* 0x0000001f00007819 */ /* 0x000fc800000006ff */
[----:B------:R0:W2:Y:S01]  /*2d20*/  SYNCS.PHASECHK.TRANS64.TRYWAIT P1, [UR7], R0 ;  /* 0x00000000ff0075a7 */ /* 0x0000a20008020147 */
[----:B------:R-:W-:Y:S05]  /*2d30*/  @!P2 BRA `(.L_x_19) ;  /* 0x000000000004a947 */ /* 0x000fea0003800000 */
[----:B------:R-:W-:Y:S01]  /*2d40*/  BPT.TRAP 0x1 ;  /* 0x000000040000795c */ /* 0x000fe20000300000 */
.L_x_19:
[----:B------:R3:W-:Y:S01]  /*2d50*/  STL [R1+0x454], RZ ;  /* 0x000454ff01007387 */ /* 0x0007e20000100800 */
[----:B------:R-:W-:Y:S01]  /*2d60*/  UMOV UR6, 0x1 ;  /* 0x0000000100067882 */ /* 0x000fe20000000000 */
[----:B--2---:R-:W-:Y:S05]  /*2d70*/  @P1 BRA `(.L_x_20) ;  /* 0x0000000000081947 */ /* 0x004fea0003800000 */
[----:B------:R-:W2:Y:S02]  /*2d80*/  SYNCS.PHASECHK.TRANS64.TRYWAIT P1, [UR7], R0 ;  /* 0x00000000ff0075a7 */ /* 0x000ea40008020147 */
[----:B--2---:R-:W-:Y:S05]  /*2d90*/  @!P1 BRA `(.L_x_21) ;  /* 0x0000020400ec9947 */ /* 0x004fea0003800000 */
.L_x_20:
[----:B------:R-:W-:Y:S01]  /*2da0*/  UIADD3 UR7, UR11, 0xa100, URZ ;  /* 0x0000a1000b077890 */ /* 0x000fe2000fffe03f */
[----:B------:R-:W-:Y:S01]  /*2db0*/  WARPGROUP.ARRIVE ;  /* 0x00000000000079c5 */ /* 0x000fe20000000000 */
[----:B------:R-:W-:Y:S01]  /*2dc0*/  ULOP3.LUT UR16, UR12, 0x10000, URZ, 0xfc, !UPT ;  /* 0x000100000c107892 */ /* 0x000fe2000f8efc3f */
[----:B------:R-:W-:Y:S01]  /*2dd0*/  STL [R1+0x450], RZ ;  /* 0x000450ff01007387 */ /* 0x000fe20000100800 */
[----:B------:R-:W-:Y:S01]  /*2de0*/  USHF.R.U32.HI UR7, URZ, 0x4, UR7 ;  /* 0x000000043f077899 */ /* 0x000fe20008011607 */
[----:B------:R-:W-:Y:S01]  /*2df0*/  CS2R R236, SRZ ;  /* 0x0000000000ec7805 */ /* 0x000fe2000001ff00 */
[----:B------:R-:W-:Y:S01]  /*2e00*/  ULEA UR16, UR5, UR16, 0x9 ;  /* 0x0000001005107291 */ /* 0x000fe2000f8e483f */
[----:B------:R-:W-:Y:S01]  /*2e10*/  STL [R1+0x44c], RZ ;  /* 0x00044cff01007387 */ /* 0x000fe20000100800 */
[----:B------:R-:W-:Y:S01]  /*2e20*/  ULOP3.LUT UR7, UR7, 0x3fff, URZ, 0xc0, !UPT ;  /* 0x00003fff07077892 */ /* 0x000fe2000f8ec03f */
[----:B------:R-:W-:Y:S01]  /*2e30*/  CS2R R234, SRZ ;  /* 0x0000000000ea7805 */ /* 0x000fe2000001ff00 */
[----:B------:R-:W-:Y:S01]  /*2e40*/  UMOV UR17, 0xc0000010 ;  /* 0xc000001000117882 */ /* 0x000fe20000000000 */
[----:B------:R-:W-:Y:S01]  /*2e50*/  UMOV UR19, 0xc0000010 ;  /* 0xc000001000137882 */ /* 0x000fe20000000000 */
[----:B------:R-:W-:Y:S01]  /*2e60*/  ULOP3.LUT UR7, UR7, 0x10000, URZ, 0xfc, !UPT ;  /* 0x0001000007077892 */ /* 0x000fe2000f8efc3f */
[----:B------:R-:W-:Y:S01]  /*2e70*/  STL [R1+0x448], RZ ;  /* 0x000448ff01007387 */ /* 0x000fe20000100800 */
[----:B------:R-:W-:-:S02]  /*2e80*/  CS2R R232, SRZ ;  /* 0x0000000000e87805 */ /* 0x000fc4000001ff00 */
[----:B------:R-:W-:Y:S01]  /*2e90*/  CS2R R230, SRZ ;  /* 0x0000000000e67805 */ /* 0x000fe2000001ff00 */
[----:B------:R-:W-:Y:S01]  /*2ea0*/  ULEA UR18, UR5, UR7, 0x9 ;  /* 0x0000000705127291 */ /* 0x000fe2000f8e483f */
[----:B------:R-:W-:Y:S01]  /*2eb0*/  STL [R1+0x444], RZ ;  /* 0x000444ff01007387 */ /* 0x000fe20000100800 */
[----:B------:R-:W-:Y:S01]  /*2ec0*/  CS2R R228, SRZ ;  /* 0x0000000000e47805 */ /* 0x000fe2000001ff00 */
[----:B------:R-:W-:Y:S01]  /*2ed0*/  ULDC UR7, c[0x0][0x50c] ;  /* 0x0001430000077ab9 */ /* 0x000fe20000000800 */
[----:B------:R-:W-:Y:S01]  /*2ee0*/  CS2R R226, SRZ ;  /* 0x0000000000e27805 */ /* 0x000fe2000001ff00 */
[----:B------:R-:W-:Y:S01]  /*2ef0*/  STL [R1+0x440], RZ ;  /* 0x000440ff01007387 */ /* 0x000fe20000100800 */
[----:B------:R-:W-:Y:S01]  /*2f00*/  UISETP.NE.AND UP0, UPT, UR7, 0x1, UPT ;  /* 0x000000010700788c */ /* 0x000fe2000bf05270 */
[----:B------:R-:W-:Y:S02]  /*2f10*/  CS2R R224, SRZ ;  /* 0x0000000000e07805 */ /* 0x000fe4000001ff00 */
[----:B------:R-:W-:Y:S01]  /*2f20*/  CS2R R222, SRZ ;  /* 0x0000000000de7805 */ /* 0x000fe2000001ff00 */
[----:B------:R-:W-:Y:S01]  /*2f30*/  QGMMA.64x256x32.F32.E4M3.E4M3 R4, gdesc[UR16], RZ, !UPT, gsb0 ;  /* 0x03e00000100479f3 */ /* 0x000fe2000c0008ff */
[----:B------:R-:W-:Y:S01]  /*2f40*/  STL [R1+0x43c], RZ ;  /* 0x00043cff01007387 */ /* 0x000fe20000100800 */
[----:B------:R-:W-:Y:S01]  /*2f50*/  UIADD3 UR16, UR16, 0x100, URZ ;  /* 0x0000010010107890 */ /* 0x000fe2000fffe03f */
[----:B------:R-:W-:Y:S01]  /*2f60*/  CS2R R220, SRZ ;  /* 0x0000000000dc7805 */ /* 0x000fe2000001ff00 */
[----:B------:R-:W-:Y:S01]  /*2f70*/  UMOV UR17, 0xc0000010 ;  /* 0xc000001000117882 */ /* 0x000fe20000000000 */
[----:B------:R-:W-:Y:S01]  /*2f80*/  STL [R1+0x438], RZ ;  /* 0x000438ff01007387 */ /* 0x000fe20000100800 */
[----:B------:R-:W-:Y:S01]  /*2f90*/  USEL UR7, URZ, 0x1, UP0 ;  /* 0x000000013f077887 */ /* 0x000fe20008000000 */
[----:B------:R-:W-:-:S02]  /*2fa0*/  CS2R R218, SRZ ;  /* 0x0000000000da7805 */ /* 0x000fc4000001ff00 */
[----:B------:R-:W-:Y:S01]  /*2fb0*/  CS2R R216, SRZ ;  /* 0x0000000000d87805 */ /* 0x000fe2000001ff00 */
[----:B------:R-:W-:Y:S01]  /*2fc0*/  STL [R1+0x434], RZ ;  /* 0x000434ff01007387 */ /* 0x000fe20000100800 */
[----:B------:R-:W-:Y:S02]  /*2fd0*/  CS2R R214, SRZ ;  /* 0x0000000000d67805 */ /* 0x000fe4000001ff00 */
[----:B------:R-:W-:Y:S02]  /*2fe0*/  CS2R R212, SRZ ;  /* 0x0000000000d47805 */ /* 0x000fe4000001ff00 */
[----:B------:R-:W-:Y:S01]  /*2ff0*/  ISETP.NE.AND P1, PT, RZ, UR7, PT ;  /* 0x00000007ff007c0c */ /* 0x000fe2000bf25270 */
        /* <DEDUP_REMOVED lines=93> */
[----:B------:R-:W-:-:S02]  /*35d0*/  WARPGROUP.DEPBAR.LE gsb0, 0x0 ;  /* 0x00008000000079c5 */ /* 0x000fc40000010000 */
[----:B--2---:R-:W-:Y:S01]  /*35e0*/  IMAD.MOV.U32 R3, RZ, RZ, R129 ;  /* 0x000000ffff037224 */ /* 0x004fe200078e0081 */
[----:B------:R-:W-:Y:S01]  /*35f0*/  STL [R1+0x334], RZ ;  /* 0x000334ff01007387 */ /* 0x000fe20000100800 */
[----:B------:R-:W-:Y:S02]  /*3600*/  IMAD.MOV.U32 R2, RZ, RZ, R130 ;  /* 0x000000ffff027224 */ /* 0x000fe400078e0082 */
[----:B0-----:R-:W-:Y:S01]  /*3610*/  IMAD.MOV.U32 R0, RZ, RZ, R131 ;  /* 0x000000ffff007224 */ /* 0x001fe200078e0083 */
        /* <DEDUP_REMOVED lines=23> */
[----:B------:R0:W-:Y:S04]  /*3790*/  STL.64 [R1], R4 ;  /* 0x0000000401007387 */ /* 0x0001e80000100a00 */
[----:B------:R2:W-:Y:S04]  /*37a0*/  STL.64 [R1+0x8], R6 ;  /* 0x0000080601007387 */ /* 0x0005e80000100a00 */
[----:B------:R4:W-:Y:S04]  /*37b0*/  STL.64 [R1+0x10], R8 ;  /* 0x0000100801007387 */ /* 0x0009e80000100a00 */
[----:B------:R5:W-:Y:S01]  /*37c0*/  STL.64 [R1+0x18], R10 ;  /* 0x0000180a01007387 */ /* 0x000be20000100a00 */
[----:B0-----:R-:W-:-:S03]  /*37d0*/  CS2R R4, SRZ ;  /* 0x0000000000047805 */ /* 0x001fc6000001ff00 */
[----:B------:R0:W-:Y:S01]  /*37e0*/  STL.64 [R1+0x20], R12 ;  /* 0x0000200c01007387 */ /* 0x0001e20000100a00 */
[----:B--2---:R-:W-:-:S03]  /*37f0*/  CS2R R6, SRZ ;  /* 0x0000000000067805 */ /* 0x004fc6000001ff00 */
[----:B------:R2:W-:Y:S01]  /*3800*/  STL.64 [R1+0x28], R14 ;  /* 0x0000280e01007387 */ /* 0x0005e20000100a00 */
[----:B----4-:R-:W-:-:S03]  /*3810*/  CS2R R8, SRZ ;  /* 0x0000000000087805 */ /* 0x010fc6000001ff00 */
[----:B------:R4:W-:Y:S01]  /*3820*/  STL.64 [R1+0x30], R16 ;  /* 0x0000301001007387 */ /* 0x0009e20000100a00 */
[----:B-----5:R-:W-:-:S03]  /*3830*/  CS2R R10, SRZ ;  /* 0x00000000000a7805 */ /* 0x020fc6000001ff00 */
[----:B------:R5:W-:Y:S01]  /*3840*/  STL.64 [R1+0x38], R18 ;  /* 0x0000381201007387 */ /* 0x000be20000100a00 */
[----:B0-----:R-:W-:-:S03]  /*3850*/  CS2R R12, SRZ ;  /* 0x00000000000c7805 */ /* 0x001fc6000001ff00 */
[----:B------:R0:W-:Y:S01]  /*3860*/  STL.64 [R1+0x40], R20 ;  /* 0x0000401401007387 */ /* 0x0001e20000100a00 */
[----:B--2---:R-:W-:-:S03]  /*3870*/  CS2R R14, SRZ ;  /* 0x00000000000e7805 */ /* 0x004fc6000001ff00 */
[----:B------:R2:W-:Y:S01]  /*3880*/  STL.64 [R1+0x48], R22 ;  /* 0x0000481601007387 */ /* 0x0005e20000100a00 */
[----:B----4-:R-:W-:-:S03]  /*3890*/  CS2R R16, SRZ ;  /* 0x0000000000107805 */ /* 0x010fc6000001ff00 */
[----:B------:R-:W-:Y:S01]  /*38a0*/  STL.64 [R1+0x50], R24 ;  /* 0x0000501801007387 */ /* 0x000fe20000100a00 */
[----:B-----5:R-:W-:-:S03]  /*38b0*/  CS2R R18, SRZ ;  /* 0x0000000000127805 */ /* 0x020fc6000001ff00 */
[----:B------:R-:W-:Y:S01]  /*38c0*/  STL.64 [R1+0x58], R26 ;  /* 0x0000581a01007387 */ /* 0x000fe20000100a00 */
[----:B0-----:R-:W-:-:S03]  /*38d0*/  CS2R R20, SRZ ;  /* 0x0000000000147805 */ /* 0x001fc6000001ff00 */
[----:B------:R-:W-:Y:S01]  /*38e0*/  STL.64 [R1+0x60], R28 ;  /* 0x0000601c01007387 */ /* 0x000fe20000100a00 */
[----:B--2---:R-:W-:-:S03]  /*38f0*/  CS2R R22, SRZ ;  /* 0x0000000000167805 */ /* 0x004fc6000001ff00 */
[----:B------:R-:W-:Y:S04]  /*3900*/  STL.64 [R1+0x68], R30 ;  /* 0x0000681e01007387 */ /* 0x000fe80000100a00 */
        /* <DEDUP_REMOVED lines=49> */
[----:B------:R0:W-:Y:S04]  /*3c20*/  STL.64 [R1+0x1f8], R130 ;  /* 0x0001f88201007387 */ /* 0x0001e80000100a00 */
[----:B------:R2:W-:Y:S04]  /*3c30*/  STL [R1+0x2d4], RZ ;  /* 0x0002d4ff01007387 */ /* 0x0005e80000100800 */
[----:B------:R2:W-:Y:S01]  /*3c40*/  STL [R1+0x2d0], RZ ;  /* 0x0002d0ff01007387 */ /* 0x0005e20000100800 */
[----:B0-----:R-:W-:-:S03]  /*3c50*/  WARPGROUP.ARRIVE ;  /* 0x00000000000079c5 */ /* 0x001fc60000000000 */
[----:B------:R2:W-:Y:S04]  /*3c60*/  STL [R1+0x2cc], RZ ;  /* 0x0002ccff01007387 */ /* 0x0005e80000100800 */
[----:B------:R2:W-:Y:S01]  /*3c70*/  STL [R1+0x2c8], RZ ;  /* 0x0002c8ff01007387 */ /* 0x0005e20000100800 */
[----:B------:R-:W-:Y:S03]  /*3c80*/  QGMMA.64x256x32.F32.E4M3.E4M3 R24, gdesc[UR16], RZ, !UPT, gsb0 ;  /* 0x03e00000101879f3 */ /* 0x000fe6000c0008ff */
        /* <DEDUP_REMOVED lines=50> */
[----:B------:R-:W-:-:S02]  /*3fb0*/  WARPGROUP.DEPBAR.LE gsb0, 0x0 ;  /* 0x00008000000079c5 */ /* 0x000fc40000010000 */
[----:B------:R-:W-:Y:S05]  /*3fc0*/  @!P1 BRA `(.L_x_22) ;  /* 0x0000002000f89947 */ /* 0x000fea0003800000 */
[----:B------:R-:W4:Y:S04]  /*3fd0*/  LDL R4, [R1] ;  /* 0x0000000001047983 */ /* 0x000f280000100800 */
[----:B------:R-:W5:Y:S04]  /*3fe0*/  LDL R5, [R1+0x4] ;  /* 0x0000040001057983 */ /* 0x000f680000100800 */
[----:B------:R-:W3:Y:S04]  /*3ff0*/  LDL R6, [R1+0x8] ;  /* 0x0000080001067983 */ /* 0x000ee80000100800 */
[----:B------:R-:W2:Y:S04]  /*4000*/  LDL R7, [R1+0xc] ;  /* 0x00000c0001077983 */ /* 0x000ea80000100800 */
        /* <DEDUP_REMOVED lines=100> */
[----:B------:R0:W-:Y:S04]  /*4650*/  STL [R1+0x4c4], R131 ;  /* 0x0004c48301007387 */ /* 0x0001e80000100800 */
[----:B0-----:R-:W2:Y:S04]  /*4660*/  LDL R131, [R1+0x1a0] ;  /* 0x0001a00001837983 */ /* 0x001ea80000100800 */
        /* <DEDUP_REMOVED lines=39> */
[----:B0-----:R-:W2:Y:S01]  /*48e0*/  LDL R151, [R1+0x1f0] ;  /* 0x0001f00001977983 */ /* 0x001ea20000100800 */
[----:B------:R-:W-:-:S01]  /*48f0*/  FADD R3, RZ, R3 ;  /* 0x00000003ff037221 */ /* 0x000fc20000000000 */
[----:B------:R-:W-:Y:S01]  /*4900*/  FADD R2, RZ, R2 ;  /* 0x00000002ff027221 */ /* 0x000fe20000000000 */
[----:B----4-:R-:W-:-:S01]  /*4910*/  FADD R4, RZ, R4 ;  /* 0x00000004ff047221 */ /* 0x010fc20000000000 */
[----:B-----5:R-:W-:Y:S01]  /*4920*/  FADD R5, RZ, R5 ;  /* 0x00000005ff057221 */ /* 0x020fe20000000000 */
[----:B---3--:R-:W-:-:S01]  /*4930*/  FADD R6, RZ, R6 ;  /* 0x00000006ff067221 */ /* 0x008fc20000000000 */
[----:B--2---:R-:W-:Y:S01]  /*4940*/  FADD R7, RZ, R7 ;  /* 0x00000007ff077221 */ /* 0x004fe20000000000 */
[----:B------:R-:W-:-:S01]  /*4950*/  FADD R8, RZ, R8 ;  /* 0x00000008ff087221 */ /* 0x000fc20000000000 */
[----:B------:R-:W-:Y:S01]  /*4960*/  FADD R9, RZ, R9 ;  /* 0x00000009ff097221 */ /* 0x000fe20000000000 */
        /* <DEDUP_REMOVED lines=13> */
[----:B------:R-:W2:Y:S01]  /*4a40*/  LDL.LU R131, [R1+0x4c4] ;  /* 0x0004c40001837983 */ /* 0x000ea20000300800 */
        /* <DEDUP_REMOVED lines=13> */
[----:B------:R-:W3:Y:S01]  /*4b20*/  LDL.LU R132, [R1+0x4c0] ;  /* 0x0004c00001847983 */ /* 0x000ee20000300800 */
        /* <DEDUP_REMOVED lines=16> */
[----:B------:R0:W-:Y:S01]  /*4c30*/  STL [R1+0x200], R133 ;  /* 0x0002008501007387 */ /* 0x0001e20000100800 */
        /* <DEDUP_REMOVED lines=9> */
[----:B0-----:R-:W4:Y:S01]  /*4cd0*/  LDL.LU R133, [R1+0x4bc] ;  /* 0x0004bc0001857983 */ /* 0x001f220000300800 */
[----:B------:R-:W-:-:S01]  /*4ce0*/  FADD R185, RZ, R185 ;  /* 0x000000b9ffb97221 */ /* 0x000fc20000000000 */
[----:B------:R-:W-:Y:S01]  /*4cf0*/  FADD R186, RZ, R186 ;  /* 0x000000baffba7221 */ /* 0x000fe20000000000 */
[----:B------:R-:W-:-:S01]  /*4d00*/  FADD R187, RZ, R187 ;  /* 0x000000bbffbb7221 */ /* 0x000fc20000000000 */
        /* <DEDUP_REMOVED lines=10> */
[----:B0-----:R-:W5:Y:S01]  /*4db0*/  LDL.LU R134, [R1+0x4b8] ;  /* 0x0004b80001867983 */ /* 0x001f620000300800 */
        /* <DEDUP_REMOVED lines=51> */
[----:B0-----:R-:W5:Y:S04]  /*50f0*/  LDL.LU R138, [R1+0x4a8] ;  /* 0x0004a800018a7983 */ /* 0x001f680000300800 */
[----:B------:R0:W-:Y:S01]  /*5100*/  STL [R1+0x218], R139 ;  /* 0x0002188b01007387 */ /* 0x0001e20000100800 */
[----:B------:R-:W-:-:S03]  /*5110*/  FADD R140, RZ, R140 ;  /* 0x0000008cff8c7221 */ /* 0x000fc60000000000 */
        /* <DEDUP_REMOVED lines=34> */
[----:B------:R0:W-:Y:S04]  /*5340*/  STL [R1+0x248], R151 ;  /* 0x0002489701007387 */ /* 0x0001e80000100800 */
[----:B0-----:R-:W5:Y:S04]  /*5350*/  LDL.LU R151, [R1+0x474] ;  /* 0x0004740001977983 */ /* 0x001f680000300800 */
[----:B------:R0:W-:Y:S04]  /*5360*/  STL [R1+0x24c], R3 ;  /* 0x00024c0301007387 */ /* 0x0001e80000100800 */
[----:B------:R1:W-:Y:S01]  /*5370*/  STL [R1+0x250], R2 ;  /* 0x0002500201007387 */ /* 0x0003e20000100800 */
[----:B0-----:R-:W-:-:S01]  /*5380*/  FADD R3, RZ, R0 ;  /* 0x00000000ff037221 */ /* 0x001fc20000000000 */
[----:B------:R-:W-:Y:S01]  /*5390*/  FADD R0, RZ, R25 ;  /* 0x00000019ff007221 */ /* 0x000fe20000000000 */
[----:B-1----:R-:W-:-:S03]  /*53a0*/  FADD R2, RZ, R24 ;  /* 0x00000018ff027221 */ /* 0x002fc60000000000 */
[----:B------:R0:W-:Y:S04]  /*53b0*/  STL [R1+0x254], R3 ;  /* 0x0002540301007387 */ /* 0x0001e80000100800 */
[----:B------:R1:W-:Y:S04]  /*53c0*/  STL [R1+0x258], R2 ;  /* 0x0002580201007387 */ /* 0x0003e80000100800 */
[----:B------:R2:W-:Y:S01]  /*53d0*/  STL [R1+0x25c], R0 ;  /* 0x00025c0001007387 */ /* 0x0005e20000100800 */
[----:B0-----:R-:W-:-:S01]  /*53e0*/  FADD R3, RZ, R26 ;  /* 0x0000001aff037221 */ /* 0x001fc20000000000 */
[----:B-1----:R-:W-:-:S04]  /*53f0*/  FADD R2, RZ, R27 ;  /* 0x0000001bff027221 */ /* 0x002fc80000000000 */
[----:B------:R0:W-:Y:S01]  /*5400*/  STL [R1+0x260], R3 ;  /* 0x0002600301007387 */ /* 0x0001e20000100800 */
[----:B--2---:R-:W-:-:S03]  /*5410*/  FADD R0, RZ, R28 ;  /* 0x0000001cff007221 */ /* 0x004fc60000000000 */
        /* <DEDUP_REMOVED lines=207> */
[----:B---3--:R-:W-:-:S04]  /*6110*/  FADD R2, RZ, R132 ;  /* 0x00000084ff027221 */ /* 0x008fc80000000000 */
[----:B------:R5:W-:Y:S01]  /*6120*/  STL [R1+0x404], R3 ;  /* 0x0004040301007387 */ /* 0x000be20000100800 */
[----:B----4-:R-:W-:-:S03]  /*6130*/  FADD R0, RZ, R133 ;  /* 0x00000085ff007221 */ /* 0x010fc60000000000 */
[----:B------:R0:W-:Y:S04]  /*6140*/  STL [R1+0x408], R2 ;  /* 0x0004080201007387 */ /* 0x0001e80000100800 */
[----:B------:R1:W-:Y:S01]  /*6150*/  STL [R1+0x40c], R0 ;  /* 0x00040c0001007387 */ /* 0x0003e20000100800 */
[----:B-----5:R-:W-:-:S01]  /*6160*/  FADD R3, RZ, R134 ;  /* 0x00000086ff037221 */ /* 0x020fc20000000000 */
[----:B0-----:R-:W-:-:S04]  /*6170*/  FADD R2, RZ, R135 ;  /* 0x00000087ff027221 */ /* 0x001fc80000000000 */
[----:B------:R0:W-:Y:S01]  /*6180*/  STL [R1+0x410], R3 ;  /* 0x0004100301007387 */ /* 0x0001e20000100800 */
[----:B-1----:R-:W-:-:S03]  /*6190*/  FADD R0, RZ, R136 ;  /* 0x00000088ff007221 */ /* 0x002fc60000000000 */
        /* <DEDUP_REMOVED lines=32> */
[----:B------:R-:W-:-:S05]  /*63a0*/  UMOV UR6, URZ ;  /* 0x0000003f00067c82 */ /* 0x000fca0008000000 */
.L_x_22:
[----:B------:R-:W-:-:S04]  /*63b0*/  UIADD3 UR14, UR5, 0x1, URZ ;  /* 0x00000001050e7890 */ /* 0x000fc8000fffe03f */
[----:B------:R-:W-:-:S04]  /*63c0*/  UISETP.NE.AND UP0, UPT, UR14, 0x5, UPT ;  /* 0x000000050e00788c */ /* 0x000fc8000bf05270 */
[----:B------:R-:W-:Y:S02]  /*63d0*/  USEL UR8, URZ, 0x1, UP0 ;  /* 0x000000013f087887 */ /* 0x000fe40008000000 */
[----:B------:R-:W-:Y:S02]  /*63e0*/  USEL UR14, UR14, URZ, UP0 ;  /* 0x0000003f0e0e7287 */ /* 0x000fe40008000000 */
[----:B------:R-:W-:-:S06]  /*63f0*/  ULOP3.LUT UR8, UR4, UR8, URZ, 0x3c, !UPT ;  /* 0x0000000804087292 */ /* 0x000fcc000f8e3c3f */
[----:B0-----:R-:W-:Y:S01]  /*6400*/  IMAD.U32 R0, RZ, RZ, UR8 ;  /* 0x00000008ff007e24 */ /* 0x001fe2000f8e00ff */
[----:B------:R-:W-:-:S06]  /*6410*/  UMOV UR8, 0x1 ;  /* 0x0000000100087882 */ /* 0x000fcc0000000000 */
.L_x_17:
[----:B------:R-:W-:-:S04]  /*6420*/  UISETP.LT.AND UP0, UPT, UR9, 0x1, UPT ;  /* 0x000000010900788c */ /* 0x000fc8000bf01270 */
[----:B------:R-:W-:-:S04]  /*6430*/  USEL UR15, UR9, 0x1, UP0 ;  /* 0x00000001090f7887 */ /* 0x000fc80008000000 */
[----:B------:R-:W-:-:S04]  /*6440*/  UIADD3 UR15, UR9, -UR15, URZ ;  /* 0x8000000f090f7290 */ /* 0x000fc8000fffe03f */
[----:B------:R-:W-:-:S06]  /*6450*/  UISETP.GE.AND UP0, UPT, UR15, 0x1, UPT ;  /* 0x000000010f00788c */ /* 0x000fcc000bf06270 */
[----:B------:R-:W-:-:S13]  /*6460*/  PLOP3.LUT P1, PT, PT, PT, UP0, 0x80, 0x0 ;  /* 0x000000000000781c */ /* 0x000fda0003f2f008 */
[----:B------:R-:W-:Y:S05]  /*6470*/  @!P1 BRA `(.L_x_23) ;  /* 0x0000004c00a49947 */ /* 0x000fea0003800000 */
[----:B------:R-:W-:Y:S01]  /*6480*/  IMAD.U32 R2, RZ, RZ, UR15 ;  /* 0x0000000fff027e24 */ /* 0x000fe2000f8e00ff */
[----:B------:R-:W-:Y:S01]  /*6490*/  UMOV UR25, UR5 ;  /* 0x0000000500197c82 */ /* 0x000fe20008000000 */
[----:B------:R-:W-:-:S05]  /*64a0*/  ULDC UR26, c[0x0][0x50c] ;  /* 0x00014300001a7ab9 */ /* 0x000fca0000000800 */
.L_x_31:
[----:B------:R-:W-:-:S06]  /*64b0*/  UISETP.NE.AND UP0, UPT, UR24, 0x3, UPT ;  /* 0x000000031800788c */ /* 0x000fcc000bf05270 */
[----:B------:R-:W-:-:S13]  /*64c0*/  PLOP3.LUT P2, PT, PT, PT, UP0, 0x80, 0x0 ;  /* 0x000000000000781c */ /* 0x000fda0003f4f008 */
[----:B0-----:R-:W-:Y:S05]  /*64d0*/  @!P2 BRA `(.L_x_24) ;  /* 0x000000000004a947 */ /* 0x001fea0003800000 */
[----:B------:R-:W-:Y:S01]  /*64e0*/  BPT.TRAP 0x1 ;  /* 0x000000040000795c */ /* 0x000fe20000300000 */
.L_x_24:
[----:B------:R-:W0:Y:S01]  /*64f0*/  S2UR UR15, SR_CgaCtaId ;  /* 0x00000000000f79c3 */ /* 0x000e220000008800 */
[----:B------:R-:W-:Y:S01]  /*6500*/  UMOV UR11, 0x400 ;  /* 0x00000400000b7882 */ /* 0x000fe20000000000 */
[----:B------:R-:W-:Y:S01]  /*6510*/  SHF.L.U32 R3, R0, 0x1f, RZ ;  /* 0x0000001f00037819 */ /* 0x000fe200000006ff */
[----:B0-----:R-:W-:-:S04]  /*6520*/  ULEA UR11, UR15, UR11, 0x18 ;  /* 0x0000000b0f0b7291 */ /* 0x001fc8000f8ec03f */
[----:B------:R-:W-:-:S09]  /*6530*/  ULEA UR15, UR14, UR11, 0x3 ;  /* 0x0000000b0e0f7291 */ /* 0x000fd2000f8e183f */
[----:B------:R0:W4:Y:S01]  /*6540*/  SYNCS.PHASECHK.TRANS64.TRYWAIT P1, [UR15], R3 ;  /* 0x00000003ff0075a7 */ /* 0x000122000802014f */
[----:B------:R-:W-:Y:S05]  /*6550*/  @!P2 BRA `(.L_x_25) ;  /* 0x000000000004a947 */ /* 0x000fea0003800000 */
[----:B------:R-:W-:Y:S01]  /*6560*/  BPT.TRAP 0x1 ;  /* 0x000000040000795c */ /* 0x000fe20000300000 */
.L_x_25:
[----:B----4-:R-:W-:Y:S05]  /*6570*/  @P1 BRA `(.L_x_26) ;  /* 0x0000000000081947 */ /* 0x010fea0003800000 */
[----:B------:R-:W4:Y:S02]  /*6580*/  SYNCS.PHASECHK.TRANS64.TRYWAIT P1, [UR15], R3 ;  /* 0x00000003ff0075a7 */ /* 0x000f24000802014f */
[----:B----4-:R-:W-:Y:S05]  /*6590*/  @!P1 BRA `(.L_x_27) ;  /* 0x000001d000049947 */ /* 0x010fea0003800000 */
.L_x_26:
        /* <DEDUP_REMOVED lines=64> */
[----:B----4-:R-:W4:Y:S04]  /*69a0*/  LDL.LU.64 R108, [R1] ;  /* 0x00000000016c7983 */ /* 0x010f280000300a00 */
[----:B------:R-:W4:Y:S04]  /*69b0*/  LDL.LU.64 R110, [R1+0x8] ;  /* 0x00000800016e7983 */ /* 0x000f280000300a00 */
        /* <DEDUP_REMOVED lines=61> */
[----:B------:R-:W4:Y:S01]  /*6d90*/  LDL.LU.64 R234, [R1+0x1f8] ;  /* 0x0001f80001ea7983 */ /* 0x000f220000300a00 */
[----:B------:R-:W-:-:S02]  /*6da0*/  UIADD3 UR15, UR11, 0xa100, URZ ;  /* 0x0000a1000b0f7890 */ /* 0x000fc4000fffe03f */
[----:B------:R-:W-:Y:S02]  /*6db0*/  UISETP.NE.AND UP0, UPT, UR7, URZ, UPT ;  /* 0x0000003f0700728c */ /* 0x000fe4000bf05270 */
[----:B------:R-:W-:Y:S02]  /*6dc0*/  USHF.R.U32.HI UR15, URZ, 0x4, UR15 ;  /* 0x000000043f0f7899 */ /* 0x000fe4000801160f */
[----:B------:R-:W-:Y:S02]  /*6dd0*/  USEL UR8, UR8, URZ, !UP0 ;  /* 0x0000003f08087287 */ /* 0x000fe4000c000000 */
[----:B------:R-:W-:Y:S02]  /*6de0*/  ULOP3.LUT UR15, UR15, 0x3fff, URZ, 0xc0, !UPT ;  /* 0x00003fff0f0f7892 */ /* 0x000fe4000f8ec03f */
[----:B------:R-:W-:Y:S02]  /*6df0*/  ULOP3.LUT UR16, UR12, 0x10000, URZ, 0xfc, !UPT ;  /* 0x000100000c107892 */ /* 0x000fe4000f8efc3f */
[----:B------:R-:W-:-:S02]  /*6e00*/  ULOP3.LUT UR15, UR15, 0x10000, URZ, 0xfc, !UPT ;  /* 0x000100000f0f7892 */ /* 0x000fc4000f8efc3f */
[----:B------:R-:W-:Y:S02]  /*6e10*/  UISETP.NE.U32.AND UP0, UPT, UR8, URZ, UPT ;  /* 0x0000003f0800728c */ /* 0x000fe4000bf05070 */
[----:B------:R-:W-:Y:S02]  /*6e20*/  ULEA UR16, UR14, UR16, 0x9 ;  /* 0x000000100e107291 */ /* 0x000fe4000f8e483f */
[----:B------:R-:W-:Y:S01]  /*6e30*/  ULEA UR18, UR14, UR15, 0x9 ;  /* 0x0000000f0e127291 */ /* 0x000fe2000f8e483f */
[----:B------:R-:W-:Y:S01]  /*6e40*/  UMOV UR17, 0xc0000010 ;  /* 0xc000001000117882 */ /* 0x000fe20000000000 */
[----:B------:R-:W-:Y:S01]  /*6e50*/  UMOV UR19, 0xc0000010 ;  /* 0xc000001000137882 */ /* 0x000fe20000000000 */
[----:B----4-:R-:W-:-:S06]  /*6e60*/  WARPGROUP.ARRIVE ;  /* 0x00000000000079c5 */ /* 0x010fcc0000000000 */
[----:B------:R-:W-:Y:S03]  /*6e70*/  QGMMA.64x256x32.F32.E4M3.E4M3 R108, gdesc[UR16], R108, UP0, gsb0 ;  /* 0x03e00000106c79f3 */ /* 0x000fe6000b80086c */
[----:B------:R-:W-:Y:S02]  /*6e80*/  WARPGROUP.DEPBAR.LE gsb0, 0x0 ;  /* 0x00008000000079c5 */ /* 0x000fe40000010000 */
[----:B------:R-:W-:Y:S01]  /*6e90*/  STL.64 [R1], R108 ;  /* 0x0000006c01007387 */ /* 0x000fe20000100a00 */
[----:B0-----:R-:W-:-:S03]  /*6ea0*/  IMAD.MOV.U32 R3, RZ, RZ, R108 ;  /* 0x000000ffff037224 */ /* 0x001fc600078e006c */
        /* <DEDUP_REMOVED lines=63> */
[----:B0-----:R0:W5:Y:S04]  /*72a0*/  LDL.LU.64 R234, [R1+0x670] ;  /* 0x0006700001ea7983 */ /* 0x0011680000300a00 */
[----:B------:R0:W5:Y:S04]  /*72b0*/  LDL.LU.64 R232, [R1+0x668] ;  /* 0x0006680001e87983 */ /* 0x0001680000300a00 */
        /* <DEDUP_REMOVED lines=62> */
[----:B------:R-:W-:Y:S01]  /*76a0*/  UIADD3 UR16, UR16, 0x100, URZ ;  /* 0x0000010010107890 */ /* 0x000fe2000fffe03f */
[----:B------:R-:W-:Y:S01]  /*76b0*/  UMOV UR17, 0xc0000010 ;  /* 0xc000001000117882 */ /* 0x000fe20000000000 */
[----:B------:R-:W-:Y:S01]  /*76c0*/  UIADD3 UR6, UR6, 0x1, URZ ;  /* 0x0000000106067890 */ /* 0x000fe2000fffe03f */
[----:B----4-:R-:W-:-:S06]  /*76d0*/  WARPGROUP.ARRIVE ;  /* 0x00000000000079c5 */ /* 0x010fcc0000000000 */
[----:B------:R-:W-:Y:S01]  /*76e0*/  QGMMA.64x256x32.F32.E4M3.E4M3 R24, gdesc[UR16], R24, UP0, gsb0 ;  /* 0x03e00000101879f3 */ /* 0x000fe2000b800818 */
[----:B------:R-:W-:-:S04]  /*76f0*/  UISETP.NE.AND UP0, UPT, UR6, UR26, UPT ;  /* 0x0000001a0600728c */ /* 0x000fc8000bf05270 */
[----:B------:R-:W-:-:S06]  /*7700*/  USEL UR7, URZ, 0x1, UP0 ;  /* 0x000000013f077887 */ /* 0x000fcc0008000000 */
[----:B------:R-:W-:Y:S01]  /*7710*/  ISETP.NE.AND P1, PT, RZ, UR7, PT ;  /* 0x00000007ff007c0c */ /* 0x000fe2000bf25270 */
[----:B------:R-:W-:-:S12]  /*7720*/  WARPGROUP.DEPBAR.LE gsb0, 0x0 ;  /* 0x00008000000079c5 */ /* 0x000fd80000010000 */
[----:B0-----:R-:W-:Y:S05]  /*7730*/  @!P1 BRA `(.L_x_28) ;  /* 0x00000038008c9947 */ /* 0x001fea0003800000 */
[----:B------:R0:W-:Y:S04]  /*7740*/  STL [R1+0x65c], R31 ;  /* 0x00065c1f01007387 */ /* 0x0001e80000100800 */
[----:B------:R4:W-:Y:S01]  /*7750*/  STL [R1+0x658], R32 ;  /* 0x0006582001007387 */ /* 0x0009e20000100800 */
[----:B0-----:R-:W-:-:S03]  /*7760*/  IMAD.MOV.U32 R31, RZ, RZ, R3 ;  /* 0x000000ffff1f7224 */ /* 0x001fc600078e0003 */
[----:B----4-:R-:W4:Y:S04]  /*7770*/  LDL R32, [R1+0x4] ;  /* 0x0000040001207983 */ /* 0x010f280000100800 */
[----:B------:R0:W-:Y:S04]  /*7780*/  STL [R1+0x654], R33 ;  /* 0x0006542101007387 */ /* 0x0001e80000100800 */
[----:B0-----:R-:W2:Y:S04]  /*7790*/  LDL R33, [R1+0x8] ;  /* 0x0000080001217983 */ /* 0x001ea80000100800 */
[----:B------:R0:W-:Y:S04]  /*77a0*/  STL [R1+0x650], R34 ;  /* 0x0006502201007387 */ /* 0x0001e80000100800 */
[----:B0-----:R-:W3:Y:S04]  /*77b0*/  LDL R34, [R1+0xc] ;  /* 0x00000c0001227983 */ /* 0x001ee80000100800 */
        /* <DEDUP_REMOVED lines=175> */
[----:B0-----:R-:W3:Y:S04]  /*82b0*/  LDL.LU R122, [R1+0x200] ;  /* 0x00020000017a7983 */ /* 0x001ee80000300800 */
        /* <DEDUP_REMOVED lines=14> */
[----:B------:R-:W3:Y:S04]  /*83a0*/  LDL.LU R3, [R1+0x234] ;  /* 0x0002340001037983 */ /* 0x000ee80000300800 */
        /* <DEDUP_REMOVED lines=46> */
[----:B-----5:R0:W-:Y:S04]  /*8690*/  STL [R1+0x474], R0 ;  /* 0x0004740001007387 */ /* 0x0201e80000100800 */
[----:B0-----:R-:W3:Y:S01]  /*86a0*/  LDL R0, [R1+0x168] ;  /* 0x0001680001007983 */ /* 0x001ee20000100800 */
[----:B------:R-:W-:-:S01]  /*86b0*/  FADD R4, R31, R4 ;  /* 0x000000041f047221 */ /* 0x000fc20000000000 */
[----:B----4-:R-:W-:Y:S01]  /*86c0*/  FADD R5, R32, R5 ;  /* 0x0000000520057221 */ /* 0x010fe20000000000 */
[----:B--2---:R-:W-:-:S01]  /*86d0*/  FADD R6, R33, R6 ;  /* 0x0000000621067221 */ /* 0x004fc20000000000 */
[----:B------:R-:W2:Y:S01]  /*86e0*/  LDL.LU R31, [R1+0x65c] ;  /* 0x00065c00011f7983 */ /* 0x000ea20000300800 */
[----:B---3--:R-:W-:-:S01]  /*86f0*/  FADD R7, R34, R7 ;  /* 0x0000000722077221 */ /* 0x008fc20000000000 */
[----:B------:R-:W-:-:S02]  /*8700*/  FADD R8, R35, R8 ;  /* 0x0000000823087221 */ /* 0x000fc40000000000 */
[----:B------:R-:W3:Y:S01]  /*8710*/  LDL.LU R32, [R1+0x658] ;  /* 0x0006580001207983 */ /* 0x000ee20000300800 */
[----:B------:R-:W-:-:S03]  /*8720*/  FADD R9, R36, R9 ;  /* 0x0000000924097221 */ /* 0x000fc60000000000 */
[----:B------:R-:W4:Y:S01]  /*8730*/  LDL.LU R33, [R1+0x654] ;  /* 0x0006540001217983 */ /* 0x000f220000300800 */
        /* <DEDUP_REMOVED lines=160> */
[----:B------:R-:W-:-:S01]  /*9140*/  FADD R218, R117, R218 ;  /* 0x000000da75da7221 */ /* 0x000fc20000000000 */
[----:B------:R-:W-:Y:S02]  /*9150*/  FADD R122, R124, R122 ;  /* 0x0000007a7c7a7221 */ /* 0x000fe40000000000 */
[----:B------:R-:W4:Y:S01]  /*9160*/  LDL.LU R114, [R1+0x510] ;  /* 0x0005100001727983 */ /* 0x000f220000300800 */
[----:B------:R-:W-:-:S03]  /*9170*/  FADD R219, R118, R219 ;  /* 0x000000db76db7221 */ /* 0x000fc60000000000 */
[----:B------:R-:W4:Y:S01]  /*9180*/  LDL.LU R115, [R1+0x50c] ;  /* 0x00050c0001737983 */ /* 0x000f220000300800 */
[----:B------:R-:W-:-:S03]  /*9190*/  FADD R220, R119, R220 ;  /* 0x000000dc77dc7221 */ /* 0x000fc60000000000 */
[----:B------:R-:W4:Y:S01]  /*91a0*/  LDL.LU R116, [R1+0x508] ;  /* 0x0005080001747983 */ /* 0x000f220000300800 */
[----:B------:R-:W-:-:S03]  /*91b0*/  FADD R221, R120, R221 ;  /* 0x000000dd78dd7221 */ /* 0x000fc60000000000 */
[----:B------:R-:W4:Y:S04]  /*91c0*/  LDL.LU R117, [R1+0x504] ;  /* 0x0005040001757983 */ /* 0x000f280000300800 */
[----:B------:R-:W4:Y:S04]  /*91d0*/  LDL.LU R118, [R1+0x500] ;  /* 0x0005000001767983 */ /* 0x000f280000300800 */
[----:B------:R-:W4:Y:S04]  /*91e0*/  LDL.LU R119, [R1+0x4fc] ;  /* 0x0004fc0001777983 */ /* 0x000f280000300800 */
[----:B------:R-:W4:Y:S01]  /*91f0*/  LDL.LU R120, [R1+0x4f8] ;  /* 0x0004f80001787983 */ /* 0x000f220000300800 */
[----:B------:R-:W-:-:S01]  /*9200*/  FADD R237, R126, R237 ;  /* 0x000000ed7eed7221 */ /* 0x000fc20000000000 */
[----:B------:R-:W-:Y:S01]  /*9210*/  FADD R236, R128, R236 ;  /* 0x000000ec80ec7221 */ /* 0x000fe20000000000 */
[----:B------:R-:W-:-:S01]  /*9220*/  FADD R225, R150, R225 ;  /* 0x000000e196e17221 */ /* 0x000fc20000000000 */
[----:B------:R0:W-:Y:S01]  /*9230*/  STL [R1+0x200], R122 ;  /* 0x0002007a01007387 */ /* 0x0001e20000100800 */
[----:B------:R-:W-:-:S01]  /*9240*/  FADD R228, R146, R228 ;  /* 0x000000e492e47221 */ /* 0x000fc20000000000 */
[----:B------:R-:W-:Y:S01]  /*9250*/  FADD R230, R143, R230 ;  /* 0x000000e68fe67221 */ /* 0x000fe20000000000 */
[----:B------:R-:W-:-:S01]  /*9260*/  FADD R231, R141, R231 ;  /* 0x000000e78de77221 */ /* 0x000fc20000000000 */
[----:B------:R-:W-:Y:S01]  /*9270*/  FADD R223, R2, R223 ;  /* 0x000000df02df7221 */ /* 0x000fe20000000000 */
[----:B------:R-:W-:-:S01]  /*9280*/  FADD R222, R0, R222 ;  /* 0x000000de00de7221 */ /* 0x000fc20000000000 */
[----:B------:R-:W-:Y:S01]  /*9290*/  FADD R224, R151, R224 ;  /* 0x000000e097e07221 */ /* 0x000fe20000000000 */
[----:B------:R-:W-:-:S01]  /*92a0*/  FADD R226, R149, R226 ;  /* 0x000000e295e27221 */ /* 0x000fc20000000000 */
[----:B------:R-:W-:Y:S01]  /*92b0*/  FADD R227, R147, R227 ;  /* 0x000000e393e37221 */ /* 0x000fe20000000000 */
[----:B------:R-:W-:-:S01]  /*92c0*/  FADD R229, R145, R229 ;  /* 0x000000e591e57221 */ /* 0x000fc20000000000 */
[----:B0-----:R-:W2:Y:S01]  /*92d0*/  LDL.LU R122, [R1+0x204] ;  /* 0x00020400017a7983 */ /* 0x001ea20000300800 */
[----:B------:R-:W-:-:S01]  /*92e0*/  FADD R232, R136, R232 ;  /* 0x000000e888e87221 */ /* 0x000fc20000000000 */
[----:B------:R-:W-:Y:S01]  /*92f0*/  FADD R233, R134, R233 ;  /* 0x000000e986e97221 */ /* 0x000fe20000000000 */
[----:B------:R-:W-:-:S01]  /*9300*/  FADD R234, R132, R234 ;  /* 0x000000ea84ea7221 */ /* 0x000fc20000000000 */
[----:B------:R-:W3:Y:S01]  /*9310*/  LDL.LU R124, [R1+0x208] ;  /* 0x00020800017c7983 */ /* 0x000ee20000300800 */
[----:B------:R-:W-:-:S03]  /*9320*/  FADD R235, R130, R235 ;  /* 0x000000eb82eb7221 */ /* 0x000fc60000000000 */
[----:B------:R-:W4:Y:S04]  /*9330*/  LDL.LU R126, [R1+0x20c] ;  /* 0x00020c00017e7983 */ /* 0x000f280000300800 */
[----:B------:R-:W4:Y:S04]  /*9340*/  LDL.LU R128, [R1+0x210] ;  /* 0x0002100001807983 */ /* 0x000f280000300800 */
[----:B------:R-:W4:Y:S04]  /*9350*/  LDL.LU R150, [R1+0x214] ;  /* 0x0002140001967983 */ /* 0x000f280000300800 */
[----:B------:R-:W4:Y:S04]  /*9360*/  LDL.LU R146, [R1+0x218] ;  /* 0x0002180001927983 */ /* 0x000f280000300800 */
[----:B------:R-:W4:Y:S04]  /*9370*/  LDL.LU R143, [R1+0x21c] ;  /* 0x00021c00018f7983 */ /* 0x000f280000300800 */
[----:B------:R-:W4:Y:S04]  /*9380*/  LDL.LU R141, [R1+0x220] ;  /* 0x00022000018d7983 */ /* 0x000f280000300800 */
[----:B------:R-:W4:Y:S04]  /*9390*/  LDL.LU R2, [R1+0x224] ;  /* 0x0002240001027983 */ /* 0x000f280000300800 */
[----:B------:R-:W4:Y:S04]  /*93a0*/  LDL.LU R0, [R1+0x228] ;  /* 0x0002280001007983 */ /* 0x000f280000300800 */
[----:B------:R-:W4:Y:S04]  /*93b0*/  LDL R130, [R1+0x1e0] ;  /* 0x0001e00001827983 */ /* 0x000f280000100800 */
[----:B------:R-:W4:Y:S04]  /*93c0*/  LDL R132, [R1+0x1e4] ;  /* 0x0001e40001847983 */ /* 0x000f280000100800 */
[----:B------:R-:W4:Y:S04]  /*93d0*/  LDL R134, [R1+0x1e8] ;  /* 0x0001e80001867983 */ /* 0x000f280000100800 */
[----:B------:R-:W4:Y:S04]  /*93e0*/  LDL R136, [R1+0x1ec] ;  /* 0x0001ec0001887983 */ /* 0x000f280000100800 */
[----:B------:R-:W4:Y:S04]  /*93f0*/  LDL R151, [R1+0x1f0] ;  /* 0x0001f00001977983 */ /* 0x000f280000100800 */
[----:B------:R-:W4:Y:S04]  /*9400*/  LDL R149, [R1+0x1f4] ;  /* 0x0001f40001957983 */ /* 0x000f280000100800 */
[----:B------:R-:W4:Y:S04]  /*9410*/  LDL R147, [R1+0x1f8] ;  /* 0x0001f80001937983 */ /* 0x000f280000100800 */
[----:B------:R-:W4:Y:S01]  /*9420*/  LDL R145, [R1+0x1fc] ;  /* 0x0001fc0001917983 */ /* 0x000f220000100800 */
[----:B------:R-:W-:-:S01]  /*9430*/  FADD R137, R138, R137 ;  /* 0x000000898a897221 */ /* 0x000fc20000000000 */
[----:B------:R-:W-:Y:S01]  /*9440*/  FADD R133, R135, R133 ;  /* 0x0000008587857221 */ /* 0x000fe20000000000 */
[----:B------:R-:W-:-:S01]  /*9450*/  FADD R3, R131, R3 ;  /* 0x0000000383037221 */ /* 0x000fc20000000000 */
[----:B--2---:R-:W-:-:S02]  /*9460*/  FADD R122, R121, R122 ;  /* 0x0000007a797a7221 */ /* 0x004fc40000000000 */
[----:B------:R-:W2:Y:S01]  /*9470*/  LDL.LU R121, [R1+0x4f4] ;  /* 0x0004f40001797983 */ /* 0x000ea20000300800 */
[----:B---3--:R-:W-:-:S03]  /*9480*/  FADD R124, R123, R124 ;  /* 0x0000007c7b7c7221 */ /* 0x008fc60000000000 */
[----:B------:R0:W-:Y:S01]  /*9490*/  STL [R1+0x204], R122 ;  /* 0x0002047a01007387 */ /* 0x0001e20000100800 */
[----:B----4-:R-:W-:-:S01]  /*94a0*/  FADD R126, R125, R126 ;  /* 0x0000007e7d7e7221 */ /* 0x010fc20000000000 */
[----:B------:R-:W-:Y:S02]  /*94b0*/  FADD R128, R127, R128 ;  /* 0x000000807f807221 */ /* 0x000fe40000000000 */
[----:B0-----:R-:W3:Y:S04]  /*94c0*/  LDL.LU R122, [R1+0x4f0] ;  /* 0x0004f000017a7983 */ /* 0x001ee80000300800 */
[----:B------:R-:W4:Y:S04]  /*94d0*/  LDL.LU R123, [R1+0x4ec] ;  /* 0x0004ec00017b7983 */ /* 0x000f280000300800 */
[----:B------:R0:W-:Y:S01]  /*94e0*/  STL [R1+0x208], R124 ;  /* 0x0002087c01007387 */ /* 0x0001e20000100800 */
[----:B------:R-:W-:-:S01]  /*94f0*/  FADD R150, R129, R150 ;  /* 0x0000009681967221 */ /* 0x000fc20000000000 */
[----:B------:R-:W-:Y:S01]  /*9500*/  FADD R146, R148, R146 ;  /* 0x0000009294927221 */ /* 0x000fe20000000000 */
[----:B------:R-:W-:-:S01]  /*9510*/  FADD R143, R144, R143 ;  /* 0x0000008f908f7221 */ /* 0x000fc20000000000 */
[----:B------:R-:W-:Y:S01]  /*9520*/  FADD R141, R142, R141 ;  /* 0x0000008d8e8d7221 */ /* 0x000fe20000000000 */
[----:B0-----:R-:W4:Y:S04]  /*9530*/  LDL.LU R124, [R1+0x4e8] ;  /* 0x0004e800017c7983 */ /* 0x001f280000300800 */
[----:B------:R-:W4:Y:S04]  /*9540*/  LDL.LU R125, [R1+0x4e4] ;  /* 0x0004e400017d7983 */ /* 0x000f280000300800 */
[----:B------:R0:W-:Y:S01]  /*9550*/  STL [R1+0x20c], R126 ;  /* 0x00020c7e01007387 */ /* 0x0001e20000100800 */
[----:B------:R-:W-:-:S01]  /*9560*/  FADD R2, R140, R2 ;  /* 0x000000028c027221 */ /* 0x000fc20000000000 */
[----:B------:R-:W-:-:S02]  /*9570*/  FADD R0, R139, R0 ;  /* 0x000000008b007221 */ /* 0x000fc40000000000 */
[----:B0-----:R-:W4:Y:S04]  /*9580*/  LDL.LU R126, [R1+0x4e0] ;  /* 0x0004e000017e7983 */ /* 0x001f280000300800 */
[----:B------:R-:W4:Y:S04]  /*9590*/  LDL.LU R127, [R1+0x4dc] ;  /* 0x0004dc00017f7983 */ /* 0x000f280000300800 */
[----:B------:R0:W-:Y:S04]  /*95a0*/  STL [R1+0x210], R128 ;  /* 0x0002108001007387 */ /* 0x0001e80000100800 */
[----:B0-----:R-:W4:Y:S04]  /*95b0*/  LDL.LU R128, [R1+0x4d8] ;  /* 0x0004d80001807983 */ /* 0x001f280000300800 */
[----:B------:R-:W4:Y:S04]  /*95c0*/  LDL.LU R129, [R1+0x4d4] ;  /* 0x0004d40001817983 */ /* 0x000f280000300800 */
[----:B------:R-:W-:Y:S04]  /*95d0*/  STL [R1+0x214], R150 ;  /* 0x0002149601007387 */ /* 0x000fe80000100800 */
[----:B------:R-:W-:Y:S04]  /*95e0*/  STL [R1+0x218], R146 ;  /* 0x0002189201007387 */ /* 0x000fe80000100800 */
[----:B------:R-:W-:Y:S04]  /*95f0*/  STL [R1+0x21c], R143 ;  /* 0x00021c8f01007387 */ /* 0x000fe80000100800 */
[----:B------:R-:W-:Y:S04]  /*9600*/  STL [R1+0x220], R141 ;  /* 0x0002208d01007387 */ /* 0x000fe80000100800 */
[----:B------:R-:W-:Y:S04]  /*9610*/  STL [R1+0x224], R2 ;  /* 0x0002240201007387 */ /* 0x000fe80000100800 */
[----:B------:R-:W-:Y:S04]  /*9620*/  STL [R1+0x228], R0 ;  /* 0x0002280001007387 */ /* 0x000fe80000100800 */
[----:B------:R-:W2:Y:S04]  /*9630*/  LDL.LU R131, [R1+0x238] ;  /* 0x0002380001837983 */ /* 0x000ea80000300800 */
[----:B------:R-:W-:Y:S04]  /*9640*/  STL [R1+0x22c], R137 ;  /* 0x00022c8901007387 */ /* 0x000fe80000100800 */
[----:B------:R0:W-:Y:S04]  /*9650*/  STL [R1+0x230], R133 ;  /* 0x0002308501007387 */ /* 0x0001e80000100800 */
[----:B0-----:R-:W3:Y:S04]  /*9660*/  LDL.LU R133, [R1+0x23c] ;  /* 0x00023c0001857983 */ /* 0x001ee80000300800 */
[----:B------:R-:W4:Y:S04]  /*9670*/  LDL.LU R135, [R1+0x240] ;  /* 0x0002400001877983 */ /* 0x000f280000300800 */
[----:B------:R0:W-:Y:S04]  /*9680*/  STL [R1+0x234], R3 ;  /* 0x0002340301007387 */ /* 0x0001e80000100800 */
        /* <DEDUP_REMOVED lines=11> */
[----:B0-----:R-:W4:Y:S04]  /*9740*/  LDL.LU R3, [R1+0x270] ;  /* 0x0002700001037983 */ /* 0x001f280000300800 */
[----:B------:R-:W4:Y:S04]  /*9750*/  LDL.LU R2, [R1+0x274] ;  /* 0x0002740001027983 */ /* 0x000f280000300800 */
[----:B------:R-:W4:Y:S01]  /*9760*/  LDL.LU R0, [R1+0x278] ;  /* 0x0002780001007983 */ /* 0x000f220000300800 */
[----:B--2---:R-:W-:-:S03]  /*9770*/  FADD R131, R130, R131 ;  /* 0x0000008382837221 */ /* 0x004fc60000000000 */
[----:B------:R-:W2:Y:S04]  /*9780*/  LDL.LU R130, [R1+0x4d0] ;  /* 0x0004d00001827983 */ /* 0x000ea80000300800 */
[----:B------:R0:W-:Y:S04]  /*9790*/  STL [R1+0x238], R131 ;  /* 0x0002388301007387 */ /* 0x0001e80000100800 */
[----:B0-----:R-:W2:Y:S01]  /*97a0*/  LDL.LU R131, [R1+0x4cc] ;  /* 0x0004cc0001837983 */ /* 0x001ea20000300800 */
[----:B---3--:R-:W-:-:S03]  /*97b0*/  FADD R133, R132, R133 ;  /* 0x0000008584857221 */ /* 0x008fc60000000000 */
[----:B------:R-:W3:Y:S01]  /*97c0*/  LDL.LU R132, [R1+0x4c8] ;  /* 0x0004c80001847983 */ /* 0x000ee20000300800 */
[----:B----4-:R-:W-:-:S03]  /*97d0*/  FADD R135, R134, R135 ;  /* 0x0000008786877221 */ /* 0x010fc60000000000 */
[----:B------:R0:W-:Y:S01]  /*97e0*/  STL [R1+0x23c], R133 ;  /* 0x00023c8501007387 */ /* 0x0001e20000100800 */
[----:B------:R-:W-:-:S03]  /*97f0*/  FADD R137, R136, R137 ;  /* 0x0000008988897221 */ /* 0x000fc60000000000 */
[----:B0-----:R-:W4:Y:S01]  /*9800*/  LDL.LU R133, [R1+0x4c4] ;  /* 0x0004c40001857983 */ /* 0x001f220000300800 */
[----:B------:R-:W-:-:S03]  /*9810*/  FADD R150, R151, R150 ;  /* 0x0000009697967221 */ /* 0x000fc60000000000 */
[----:B------:R-:W4:Y:S01]  /*9820*/  LDL.LU R134, [R1+0x4c0] ;  /* 0x0004c00001867983 */ /* 0x000f220000300800 */
[----:B------:R-:W-:-:S03]  /*9830*/  FADD R148, R149, R148 ;  /* 0x0000009495947221 */ /* 0x000fc60000000000 */
[----:B------:R0:W-:Y:S01]  /*9840*/  STL [R1+0x240], R135 ;  /* 0x0002408701007387 */ /* 0x0001e20000100800 */
[----:B------:R-:W-:-:S01]  /*9850*/  FADD R146, R147, R146 ;  /* 0x0000009293927221 */ /* 0x000fc20000000000 */
[----:B------:R-:W-:Y:S02]  /*9860*/  FADD R144, R145, R144 ;  /* 0x0000009091907221 */ /* 0x000fe40000000000 */
[----:B0-----:R-:W4:Y:S01]  /*9870*/  LDL.LU R135, [R1+0x4bc] ;  /* 0x0004bc0001877983 */ /* 0x001f220000300800 */
[----:B------:R-:W-:-:S03]  /*9880*/  FADD R143, R24, R143 ;  /* 0x0000008f188f7221 */ /* 0x000fc60000000000 */
[----:B------:R-:W4:Y:S01]  /*9890*/  LDL.LU R136, [R1+0x4b8] ;  /* 0x0004b80001887983 */ /* 0x000f220000300800 */
[----:B------:R-:W-:-:S03]  /*98a0*/  FADD R142, R25, R142 ;  /* 0x0000008e198e7221 */ /* 0x000fc60000000000 */
[----:B------:R0:W-:Y:S01]  /*98b0*/  STL [R1+0x244], R137 ;  /* 0x0002448901007387 */ /* 0x0001e20000100800 */
[----:B------:R-:W-:-:S01]  /*98c0*/  FADD R141, R26, R141 ;  /* 0x0000008d1a8d7221 */ /* 0x000fc20000000000 */
[----:B------:R-:W-:Y:S01]  /*98d0*/  FADD R140, R27, R140 ;  /* 0x0000008c1b8c7221 */ /* 0x000fe20000000000 */
[----:B------:R-:W-:-:S01]  /*98e0*/  FADD R139, R28, R139 ;  /* 0x0000008b1c8b7221 */ /* 0x000fc20000000000 */
[----:B0-----:R-:W4:Y:S04]  /*98f0*/  LDL.LU R137, [R1+0x4b4] ;  /* 0x0004b40001897983 */ /* 0x001f280000300800 */
[----:B------:R0:W-:Y:S01]  /*9900*/  STL [R1+0x248], R150 ;  /* 0x0002489601007387 */ /* 0x0001e20000100800 */
[----:B------:R-:W-:-:S03]  /*9910*/  FADD R138, R29, R138 ;  /* 0x0000008a1d8a7221 */ /* 0x000fc60000000000 */
[----:B------:R1:W-:Y:S04]  /*9920*/  STL [R1+0x24c], R148 ;  /* 0x00024c9401007387 */ /* 0x0003e80000100800 */
        /* <DEDUP_REMOVED lines=9> */
[----:B------:R1:W-:Y:S04]  /*99c0*/  STL [R1+0x268], R139 ;  /* 0x0002688b01007387 */ /* 0x0003e80000100800 */
[----:B------:R1:W-:Y:S04]  /*99d0*/  STL [R1+0x26c], R138 ;  /* 0x00026c8a01007387 */ /* 0x0003e80000100800 */
[----:B------:R-:W2:Y:S04]  /*99e0*/  LDL.LU R151, [R1+0x27c] ;  /* 0x00027c0001977983 */ /* 0x000ea80000300800 */
[----:B------:R1:W-:Y:S04]  /*99f0*/  STL [R1+0x270], R3 ;  /* 0x0002700301007387 */ /* 0x0003e80000100800 */
[----:B0-----:R-:W3:Y:S04]  /*9a00*/  LDL.LU R150, [R1+0x280] ;  /* 0x0002800001967983 */ /* 0x001ee80000300800 */
[----:B------:R0:W-:Y:S04]  /*9a10*/  STL [R1+0x274], R2 ;  /* 0x0002740201007387 */ /* 0x0001e80000100800 */
[----:B------:R-:W4:Y:S04]  /*9a20*/  LDL.LU R149, [R1+0x284] ;  /* 0x0002840001957983 */ /* 0x000f280000300800 */
[----:B------:R0:W-:Y:S04]  /*9a30*/  STL [R1+0x278], R0 ;  /* 0x0002780001007387 */ /* 0x0001e80000100800 */
[----:B-1----:R-:W4:Y:S04]  /*9a40*/  LDL.LU R148, [R1+0x288] ;  /* 0x0002880001947983 */ /* 0x002f280000300800 */
        /* <DEDUP_REMOVED lines=12> */
[----:B------:R-:W4:Y:S01]  /*9b10*/  LDL.LU R0, [R1+0x2bc] ;  /* 0x0002bc0001007983 */ /* 0x000f220000300800 */
[----:B--2---:R-:W-:-:S01]  /*9b20*/  FADD R151, R33, R151 ;  /* 0x0000009721977221 */ /* 0x004fc20000000000 */
[----:B---3--:R-:W-:-:S04]  /*9b30*/  FADD R150, R34, R150 ;  /* 0x0000009622967221 */ /* 0x008fc80000000000 */
[----:B------:R0:W-:Y:S01]  /*9b40*/  STL [R1+0x27c], R151 ;  /* 0x00027c9701007387 */ /* 0x0001e20000100800 */
[----:B----4-:R-:W-:-:S03]  /*9b50*/  FADD R149, R35, R149 ;  /* 0x0000009523957221 */ /* 0x010fc60000000000 */
[----:B------:R1:W-:Y:S01]  /*9b60*/  STL [R1+0x280], R150 ;  /* 0x0002809601007387 */ /* 0x0003e20000100800 */
[----:B------:R-:W-:-:S03]  /*9b70*/  FADD R148, R36, R148 ;  /* 0x0000009424947221 */ /* 0x000fc60000000000 */
        /* <DEDUP_REMOVED lines=24> */
[----:B0-----:R-:W4:Y:S01]  /*9d00*/  LDL.LU R151, [R1+0x2c0] ;  /* 0x0002c00001977983 */ /* 0x001f220000300800 */
[----:B------:R-:W-:-:S03]  /*9d10*/  FADD R0, R49, R0 ;  /* 0x0000000031007221 */ /* 0x000fc60000000000 */
[----:B------:R0:W-:Y:S04]  /*9d20*/  STL [R1+0x2b4], R3 ;  /* 0x0002b40301007387 */ /* 0x0001e80000100800 */
[----:B-1----:R-:W4:Y:S04]  /*9d30*/  LDL.LU R150, [R1+0x2c4] ;  /* 0x0002c40001967983 */ /* 0x002f280000300800 */
[----:B------:R1:W-:Y:S04]  /*9d40*/  STL [R1+0x2b8], R2 ;  /* 0x0002b80201007387 */ /* 0x0003e80000100800 */
[----:B--2---:R-:W2:Y:S04]  /*9d50*/  LDL.LU R149, [R1+0x2c8] ;  /* 0x0002c80001957983 */ /* 0x004ea80000300800 */
[----:B------:R1:W-:Y:S04]  /*9d60*/  STL [R1+0x2bc], R0 ;  /* 0x0002bc0001007387 */ /* 0x0003e80000100800 */
[----:B---3--:R-:W3:Y:S04]  /*9d70*/  LDL.LU R148, [R1+0x2cc] ;  /* 0x0002cc0001947983 */ /* 0x008ee80000300800 */
[----:B----4-:R-:W4:Y:S04]  /*9d80*/  LDL.LU R147, [R1+0x2d0] ;  /* 0x0002d00001937983 */ /* 0x010f280000300800 */
        /* <DEDUP_REMOVED lines=10> */
[----:B-1----:R-:W4:Y:S04]  /*9e30*/  LDL.LU R2, [R1+0x2fc] ;  /* 0x0002fc0001027983 */ /* 0x002f280000300800 */
[----:B------:R-:W4:Y:S01]  /*9e40*/  LDL.LU R0, [R1+0x300] ;  /* 0x0003000001007983 */ /* 0x000f220000300800 */
[----:B------:R-:W-:-:S01]  /*9e50*/  FADD R151, R50, R151 ;  /* 0x0000009732977221 */ /* 0x000fc20000000000 */
[----:B------:R-:W-:-:S04]  /*9e60*/  FADD R150, R51, R150 ;  /* 0x0000009633967221 */ /* 0x000fc80000000000 */
[----:B------:R0:W-:Y:S01]  /*9e70*/  STL [R1+0x2c0], R151 ;  /* 0x0002c09701007387 */ /* 0x0001e20000100800 */
[----:B--2---:R-:W-:-:S03]  /*9e80*/  FADD R149, R52, R149 ;  /* 0x0000009534957221 */ /* 0x004fc60000000000 */
[----:B------:R1:W-:Y:S01]  /*9e90*/  STL [R1+0x2c4], R150 ;  /* 0x0002c49601007387 */ /* 0x0003e20000100800 */
[----:B---3--:R-:W-:-:S03]  /*9ea0*/  FADD R148, R53, R148 ;  /* 0x0000009435947221 */ /* 0x008fc60000000000 */
        /* <DEDUP_REMOVED lines=200> */
[----:B------:R-:W-:Y:S01]  /*ab30*/  STL [R1+0x3d0], R151 ;  /* 0x0003d09701007387 */ /* 0x000fe20000100800 */
[----:B--2---:R-:W-:-:S03]  /*ab40*/  FADD R149, R120, R149 ;  /* 0x0000009578957221 */ /* 0x004fc60000000000 */
[----:B------:R-:W-:Y:S01]  /*ab50*/  STL [R1+0x3d4], R150 ;  /* 0x0003d49601007387 */ /* 0x000fe20000100800 */
[----:B---3--:R-:W-:-:S03]  /*ab60*/  FADD R148, R121, R148 ;  /* 0x0000009479947221 */ /* 0x008fc60000000000 */
[----:B------:R-:W-:Y:S01]  /*ab70*/  STL [R1+0x3d8], R149 ;  /* 0x0003d89501007387 */ /* 0x000fe20000100800 */
[----:B----4-:R-:W-:-:S03]  /*ab80*/  FADD R147, R122, R147 ;  /* 0x000000937a937221 */ /* 0x010fc60000000000 */
[----:B------:R-:W-:Y:S01]  /*ab90*/  STL [R1+0x3dc], R148 ;  /* 0x0003dc9401007387 */ /* 0x000fe20000100800 */
[----:B------:R-:W-:-:S03]  /*aba0*/  FADD R146, R123, R146 ;  /* 0x000000927b927221 */ /* 0x000fc60000000000 */
        /* <DEDUP_REMOVED lines=18> */
[----:B------:R0:W-:Y:S04]  /*acd0*/  STL [R1+0x404], R138 ;  /* 0x0004048a01007387 */ /* 0x0001e80000100800 */
[----:B0-----:R-:W2:Y:S04]  /*ace0*/  LDL.LU R138, [R1+0x414] ;  /* 0x00041400018a7983 */ /* 0x001ea80000300800 */
[----:B------:R-:W-:Y:S04]  /*acf0*/  STL [R1+0x408], R3 ;  /* 0x0004080301007387 */ /* 0x000fe80000100800 */
[----:B------:R-:W3:Y:S01]  /*ad00*/  LDL.LU R139, [R1+0x418] ;  /* 0x00041800018b7983 */ /* 0x000ee20000300800 */
[----:B------:R-:W-:-:S01]  /*ad10*/  FADD R2, R133, R2 ;  /* 0x0000000285027221 */ /* 0x000fc20000000000 */
[----:B------:R-:W-:-:S04]  /*ad20*/  FADD R0, R134, R0 ;  /* 0x0000000086007221 */ /* 0x000fc80000000000 */
[----:B------:R0:W-:Y:S04]  /*ad30*/  STL [R1+0x40c], R2 ;  /* 0x00040c0201007387 */ /* 0x0001e80000100800 */
        /* <DEDUP_REMOVED lines=16> */
[----:B--2---:R-:W-:-:S05]  /*ae40*/  FADD R138, R135, R138 ;  /* 0x0000008a878a7221 */ /* 0x004fca0000000000 */
[----:B------:R0:W-:Y:S01]  /*ae50*/  STL [R1+0x414], R138 ;  /* 0x0004148a01007387 */ /* 0x0001e20000100800 */
[----:B---3--:R-:W-:-:S03]  /*ae60*/  FADD R139, R136, R139 ;  /* 0x0000008b888b7221 */ /* 0x008fc60000000000 */
[----:B0-----:R-:W2:Y:S04]  /*ae70*/  LDL.LU R138, [R1+0x4b0] ;  /* 0x0004b000018a7983 */ /* 0x001ea80000300800 */
[----:B------:R0:W-:Y:S04]  /*ae80*/  STL [R1+0x418], R139 ;  /* 0x0004188b01007387 */ /* 0x0001e80000100800 */
[----:B0-----:R-:W3:Y:S01]  /*ae90*/  LDL.LU R139, [R1+0x4ac] ;  /* 0x0004ac00018b7983 */ /* 0x001ee20000300800 */
[----:B----4-:R-:W-:-:S05]  /*aea0*/  FADD R140, R137, R140 ;  /* 0x0000008c898c7221 */ /* 0x010fca0000000000 */
[----:B------:R0:W-:Y:S04]  /*aeb0*/  STL [R1+0x41c], R140 ;  /* 0x00041c8c01007387 */ /* 0x0001e80000100800 */
[----:B0-----:R-:W4:Y:S01]  /*aec0*/  LDL.LU R140, [R1+0x4a8] ;  /* 0x0004a800018c7983 */ /* 0x001f220000300800 */
        /* <DEDUP_REMOVED lines=35> */
[----:B0-----:R0:W5:Y:S01]  /*b100*/  LDL.LU R2, [R1+0x478] ;  /* 0x0004780001027983 */ /* 0x0011620000300800 */
[----:B------:R-:W-:Y:S01]  /*b110*/  UMOV UR6, URZ ;  /* 0x0000003f00067c82 */ /* 0x000fe20008000000 */
[----:B--2---:R-:W-:-:S05]  /*b120*/  FADD R0, R150, R0 ;  /* 0x0000000096007221 */ /* 0x004fca0000000000 */
[----:B------:R1:W-:Y:S01]  /*b130*/  STL [R1+0x450], R0 ;  /* 0x0004500001007387 */ /* 0x0003e20000100800 */
[----:B---3--:R-:W-:-:S03]  /*b140*/  FADD R3, R3, R151 ;  /* 0x0000009703037221 */ /* 0x008fc60000000000 */
[----:B-1----:R0:W5:Y:S04]  /*b150*/  LDL.LU R0, [R1+0x474] ;  /* 0x0004740001007983 */ /* 0x0021680000300800 */
[----:B------:R0:W-:Y:S02]  /*b160*/  STL [R1+0x454], R3 ;  /* 0x0004540301007387 */ /* 0x0001e40000100800 */
.L_x_28:
[----:B------:R-:W-:Y:S05]  /*b170*/  @!P2 BRA `(.L_x_29) ;  /* 0x000000000004a947 */ /* 0x000fea0003800000 */
[----:B------:R-:W-:Y:S01]  /*b180*/  BPT.TRAP 0x1 ;  /* 0x000000040000795c */ /* 0x000fe20000300000 */
.L_x_29:
[----:B-----5:R4:W-:Y:S04]  /*b190*/  STL [R1+0x474], R0 ;  /* 0x0004740001007387 */ /* 0x0209e80000100800 */
[----:B----4-:R-:W4:Y:S01]  /*b1a0*/  LDL R0, [R1+0x458] ;  /* 0x0004580001007983 */ /* 0x010f220000100800 */
[----:B0-----:R-:W-:-:S05]  /*b1b0*/  IMAD.U32 R3, RZ, RZ, UR25 ;  /* 0x00000019ff037e24 */ /* 0x001fca000f8e00ff */
[----:B------:R-:W-:-:S05]  /*b1c0*/  @P0 LEA R3, R3, UR11, 0x3 ;  /* 0x0000000b03030c11 */ /* 0x000fca000f8e18ff */
[----:B------:R-:W-:Y:S01]  /*b1d0*/  @P0 VIADD R3, R3, 0x28 ;  /* 0x0000002803030836 */ /* 0x000fe20000000000 */
[----:B------:R-:W-:-:S06]  /*b1e0*/  UISETP.GT.U32.AND UP0, UPT, UR13, 0x1, UPT ;  /* 0x000000010d00788c */ /* 0x000fcc000bf04070 */
[----:B------:R-:W-:Y:S02]  /*b1f0*/  PLOP3.LUT P1, PT, PT, PT, UP0, 0x80, 0x0 ;  /* 0x000000000000781c */ /* 0x000fe40003f2f008 */
[----:B----4-:R-:W-:Y:S02]  /*b200*/  @P0 PRMT R3, R0, 0x654, R3 ;  /* 0x0000065400030816 */ /* 0x010fe40000000003 */
[----:B------:R0:W5:Y:S02]  /*b210*/  LDL.LU R0, [R1+0x474] ;  /* 0x0004740001007983 */ /* 0x0001640000300800 */
[----:B------:R0:W-:Y:S07]  /*b220*/  @P0 SYNCS.ARRIVE.TRANS64.RED.A1T0 RZ, [R3+URZ], RZ ;  /* 0x000000ff03ff09a7 */ /* 0x0001ee000810043f */
[----:B------:R-:W-:Y:S05]  /*b230*/  @P1 BRA `(.L_x_30) ;  /* 0x0000000000041947 */ /* 0x000fea0003800000 */
[----:B------:R-:W-:Y:S01]  /*b240*/  BPT.TRAP 0x1 ;  /* 0x000000040000795c */ /* 0x000fe20000300000 */
.L_x_30:
[----:B------:R-:W-:Y:S01]  /*b250*/  UIADD3 UR14, UR14, 0x1, URZ ;  /* 0x000000010e0e7890 */ /* 0x000fe2000fffe03f */
[C---:B------:R-:W-:Y:S01]  /*b260*/  ISETP.GT.AND P1, PT, R2.reuse, 0x1, PT ;  /* 0x000000010200780c */ /* 0x040fe20003f24270 */
[----:B------:R-:W-:Y:S01]  /*b270*/  UIADD3 UR25, UR25, 0x1, URZ ;  /* 0x0000000119197890 */ /* 0x000fe2000fffe03f */
[----:B------:R-:W-:Y:S01]  /*b280*/  VIADD R2, R2, 0xffffffff ;  /* 0xffffffff02027836 */ /* 0x000fe20000000000 */
[----:B------:R-:W-:Y:S02]  /*b290*/  UISETP.NE.AND UP0, UPT, UR14, 0x5, UPT ;  /* 0x000000050e00788c */ /* 0x000fe4000bf05270 */
[----:B------:R-:W-:Y:S02]  /*b2a0*/  UISETP.NE.AND UP1, UPT, UR25, 0x5, UPT ;  /* 0x000000051900788c */ /* 0x000fe4000bf25270 */
[----:B------:R-:W-:Y:S02]  /*b2b0*/  USEL UR8, URZ, 0x1, UP0 ;  /* 0x000000013f087887 */ /* 0x000fe40008000000 */
[----:B------:R-:W-:-:S02]  /*b2c0*/  USEL UR14, UR14, URZ, UP0 ;  /* 0x0000003f0e0e7287 */ /* 0x000fc40008000000 */
[----:B------:R-:W-:Y:S02]  /*b2d0*/  USEL UR25, UR25, URZ, UP1 ;  /* 0x0000003f19197287 */ /* 0x000fe40008800000 */
[----:B-----5:R-:W-:Y:S01]  /*b2e0*/  LOP3.LUT R0, R0, UR8, RZ, 0x3c, !PT ;  /* 0x0000000800007c12 */ /* 0x020fe2000f8e3cff */
[----:B------:R-:W-:Y:S01]  /*b2f0*/  UMOV UR8, 0x1 ;  /* 0x0000000100087882 */ /* 0x000fe20000000000 */
[----:B------:R-:W-:Y:S08]  /*b300*/  @P1 BRA `(.L_x_31) ;  /* 0xffffffb000681947 */ /* 0x000ff0000383ffff */
.L_x_23:
[----:B------:R-:W-:-:S04]  /*b310*/  UISETP.NE.AND UP0, UPT, UR6, URZ, UPT ;  /* 0x0000003f0600728c */ /* 0x000fc8000bf05270 */
[----:B------:R-:W-:-:S06]  /*b320*/  USEL UR6, URZ, 0x1, !UP0 ;  /* 0x000000013f067887 */ /* 0x000fcc000c000000 */
[----:B------:R-:W-:-:S13]  /*b330*/  ISETP.NE.AND P1, PT, RZ, UR6, PT ;  /* 0x00000006ff007c0c */ /* 0x000fda000bf25270 */
[----:B------:R-:W-:Y:S05]  /*b340*/  @!P1 BRA `(.L_x_32) ;  /* 0x0000003800189947 */ /* 0x000fea0003800000 */
[----:B------:R4:W-:Y:S04]  /*b350*/  STL [R1+0x624], R43 ;  /* 0x0006242b01007387 */ /* 0x0009e80000100800 */
[----:B----4-:R-:W4:Y:S04]  /*b360*/  LDL.LU R43, [R1] ;  /* 0x00000000012b7983 */ /* 0x010f280000300800 */
[----:B------:R5:W-:Y:S04]  /*b370*/  STL [R1+0x620], R44 ;  /* 0x0006202c01007387 */ /* 0x000be80000100800 */
[----:B-----5:R-:W5:Y:S04]  /*b380*/  LDL.LU R44, [R1+0x4] ;  /* 0x00000400012c7983 */ /* 0x020f680000300800 */
[----:B------:R0:W-:Y:S04]  /*b390*/  STL [R1+0x61c], R45 ;  /* 0x00061c2d01007387 */ /* 0x0001e80000100800 */
[----:B0-----:R-:W2:Y:S04]  /*b3a0*/  LDL.LU R45, [R1+0x8] ;  /* 0x00000800012d7983 */ /* 0x001ea80000300800 */
[----:B------:R0:W-:Y:S04]  /*b3b0*/  STL [R1+0x618], R46 ;  /* 0x0006182e01007387 */ /* 0x0001e80000100800 */
[----:B0-----:R-:W3:Y:S04]  /*b3c0*/  LDL.LU R46, [R1+0xc] ;  /* 0x00000c00012e7983 */ /* 0x001ee80000300800 */
        /* <DEDUP_REMOVED lines=140> */
[----:B------:R-:W3:Y:S04]  /*bc90*/  LDL.LU R0, [R1+0x204] ;  /* 0x0002040001007983 */ /* 0x000ee80000300800 */
[----:B------:R-:W3:Y:S04]  /*bca0*/  LDL.LU R2, [R1+0x1b0] ;  /* 0x0001b00001027983 */ /* 0x000ee80000300800 */
[----:B------:R-:W3:Y:S04]  /*bcb0*/  LDL.LU R3, [R1+0x208] ;  /* 0x0002080001037983 */ /* 0x000ee80000300800 */
        /* <DEDUP_REMOVED lines=65> */
[----:B0-----:R-:W3:Y:S01]  /*c0d0*/  LDL.LU R149, [R1+0x130] ;  /* 0x0001300001957983 */ /* 0x001ee20000300800 */
[----:B----4-:R-:W-:-:S03]  /*c0e0*/  FADD R4, R43, R4 ;  /* 0x000000042b047221 */ /* 0x010fc60000000000 */
[----:B------:R0:W-:Y:S01]  /*c0f0*/  STL [R1+0x478], R150 ;  /* 0x0004789601007387 */ /* 0x0001e20000100800 */
[----:B-----5:R-:W-:Y:S01]  /*c100*/  FADD R5, R44, R5 ;  /* 0x000000052c057221 */ /* 0x020fe20000000000 */
[----:B--2---:R-:W-:Y:S01]  /*c110*/  FADD R6, R45, R6 ;  /* 0x000000062d067221 */ /* 0x004fe20000000000 */
[----:B---3--:R-:W-:Y:S01]  /*c120*/  FADD R7, R46, R7 ;  /* 0x000000072e077221 */ /* 0x008fe20000000000 */
[----:B------:R-:W-:Y:S01]  /*c130*/  FADD R8, R47, R8 ;  /* 0x000000082f087221 */ /* 0x000fe20000000000 */
[----:B0-----:R-:W2:Y:S04]  /*c140*/  LDL.LU R150, [R1+0x12c] ;  /* 0x00012c0001967983 */ /* 0x001ea80000300800 */
[----:B------:R0:W-:Y:S01]  /*c150*/  STL [R1+0x474], R151 ;  /* 0x0004749701007387 */ /* 0x0001e20000100800 */
[----:B------:R-:W-:Y:S01]  /*c160*/  FADD R9, R48, R9 ;  /* 0x0000000930097221 */ /* 0x000fe20000000000 */
[----:B------:R-:W-:Y:S01]  /*c170*/  FADD R10, R49, R10 ;  /* 0x0000000a310a7221 */ /* 0x000fe20000000000 */
[----:B------:R-:W-:Y:S01]  /*c180*/  FADD R11, R50, R11 ;  /* 0x0000000b320b7221 */ /* 0x000fe20000000000 */
[----:B0-----:R-:W3:Y:S04]  /*c190*/  LDL.LU R151, [R1+0x128] ;  /* 0x0001280001977983 */ /* 0x001ee80000300800 */
[----:B------:R-:W4:Y:S04]  /*c1a0*/  LDL.LU R43, [R1+0x624] ;  /* 0x00062400012b7983 */ /* 0x000f280000300800 */
[----:B------:R-:W5:Y:S04]  /*c1b0*/  LDL.LU R44, [R1+0x620] ;  /* 0x00062000012c7983 */ /* 0x000f680000300800 */
[----:B------:R-:W4:Y:S04]  /*c1c0*/  LDL.LU R45, [R1+0x61c] ;  /* 0x00061c00012d7983 */ /* 0x000f280000300800 */
[----:B------:R-:W5:Y:S01]  /*c1d0*/  LDL.LU R46, [R1+0x618] ;  /* 0x00061800012e7983 */ /* 0x000f620000300800 */
[----:B------:R-:W-:-:S03]  /*c1e0*/  FADD R12, R51, R12 ;  /* 0x0000000c330c7221 */ /* 0x000fc60000000000 */
[----:B------:R-:W4:Y:S01]  /*c1f0*/  LDL.LU R47, [R1+0x614] ;  /* 0x00061400012f7983 */ /* 0x000f220000300800 */
[----:B------:R-:W-:-:S03]  /*c200*/  FADD R13, R52, R13 ;  /* 0x0000000d340d7221 */ /* 0x000fc60000000000 */
        /* <DEDUP_REMOVED lines=134> */
[----:B------:R-:W4:Y:S04]  /*ca70*/  LDL.LU R115, [R1+0x504] ;  /* 0x0005040001737983 */ /* 0x000f280000300800 */
[----:B------:R-:W4:Y:S01]  /*ca80*/  LDL.LU R116, [R1+0x500] ;  /* 0x0005000001747983 */ /* 0x000f220000300800 */
[----:B------:R-:W-:Y:S01]  /*ca90*/  FADD R3, R2, R3 ;  /* 0x0000000302037221 */ /* 0x000fe20000000000 */
[----:B------:R-:W-:Y:S01]  /*caa0*/  FADD R237, R120, R237 ;  /* 0x000000ed78ed7221 */ /* 0x000fe20000000000 */
[----:B------:R-:W-:Y:S01]  /*cab0*/  FADD R236, R121, R236 ;  /* 0x000000ec79ec7221 */ /* 0x000fe20000000000 */
[----:B------:R-:W5:Y:S01]  /*cac0*/  LDL.LU R117, [R1+0x1b4] ;  /* 0x0001b40001757983 */ /* 0x000f620000300800 */
[----:B------:R-:W-:Y:S01]  /*cad0*/  FADD R235, R122, R235 ;  /* 0x000000eb7aeb7221 */ /* 0x000fe20000000000 */
[----:B------:R-:W-:Y:S01]  /*cae0*/  FADD R234, R123, R234 ;  /* 0x000000ea7bea7221 */ /* 0x000fe20000000000 */
[----:B------:R-:W-:Y:S01]  /*caf0*/  FADD R233, R124, R233 ;  /* 0x000000e97ce97221 */ /* 0x000fe20000000000 */
[----:B------:R0:W-:Y:S01]  /*cb00*/  STL [R1+0x200], R118 ;  /* 0x0002007601007387 */ /* 0x0001e20000100800 */
        /* <DEDUP_REMOVED lines=11> */
[----:B0-----:R-:W4:Y:S01]  /*cbc0*/  LDL.LU R118, [R1+0x1b8] ;  /* 0x0001b80001767983 */ /* 0x001f220000300800 */
[----:B------:R-:W-:Y:S01]  /*cbd0*/  FADD R217, R140, R217 ;  /* 0x000000d98cd97221 */ /* 0x000fe20000000000 */
[----:B------:R-:W-:Y:S01]  /*cbe0*/  FADD R223, R134, R223 ;  /* 0x000000df86df7221 */ /* 0x000fe20000000000 */
[----:B------:R-:W-:Y:S01]  /*cbf0*/  FADD R216, R141, R216 ;  /* 0x000000d88dd87221 */ /* 0x000fe20000000000 */
[----:B------:R0:W-:Y:S01]  /*cc00*/  STL [R1+0x208], R3 ;  /* 0x0002080301007387 */ /* 0x0001e20000100800 */
[----:B------:R-:W-:Y:S01]  /*cc10*/  FADD R222, R135, R222 ;  /* 0x000000de87de7221 */ /* 0x000fe20000000000 */
[----:B------:R-:W-:Y:S01]  /*cc20*/  FADD R215, R142, R215 ;  /* 0x000000d78ed77221 */ /* 0x000fe20000000000 */
[----:B------:R-:W-:Y:S01]  /*cc30*/  FADD R221, R136, R221 ;  /* 0x000000dd88dd7221 */ /* 0x000fe20000000000 */
[----:B-1----:R-:W4:Y:S01]  /*cc40*/  LDL.LU R0, [R1+0x210] ;  /* 0x0002100001007983 */ /* 0x002f220000300800 */
[----:B------:R-:W-:Y:S01]  /*cc50*/  FADD R214, R143, R214 ;  /* 0x000000d68fd67221 */ /* 0x000fe20000000000 */
[----:B------:R-:W-:Y:S01]  /*cc60*/  FADD R220, R137, R220 ;  /* 0x000000dc89dc7221 */ /* 0x000fe20000000000 */
[----:B------:R-:W-:Y:S01]  /*cc70*/  FADD R213, R144, R213 ;  /* 0x000000d590d57221 */ /* 0x000fe20000000000 */
[----:B------:R-:W4:Y:S01]  /*cc80*/  LDL.LU R119, [R1+0x1bc] ;  /* 0x0001bc0001777983 */ /* 0x000f220000300800 */
[----:B------:R-:W-:Y:S01]  /*cc90*/  FADD R219, R138, R219 ;  /* 0x000000db8adb7221 */ /* 0x000fe20000000000 */
[----:B------:R-:W-:Y:S01]  /*cca0*/  FADD R212, R145, R212 ;  /* 0x000000d491d47221 */ /* 0x000fe20000000000 */
[----:B------:R-:W-:Y:S01]  /*ccb0*/  FADD R218, R139, R218 ;  /* 0x000000da8bda7221 */ /* 0x000fe20000000000 */
[----:B------:R-:W4:Y:S01]  /*ccc0*/  LDL.LU R2, [R1+0x214] ;  /* 0x0002140001027983 */ /* 0x000f220000300800 */
[----:B------:R-:W-:Y:S01]  /*ccd0*/  FADD R211, R146, R211 ;  /* 0x000000d392d37221 */ /* 0x000fe20000000000 */
[----:B---3--:R-:W-:Y:S01]  /*cce0*/  FADD R206, R151, R206 ;  /* 0x000000ce97ce7221 */ /* 0x008fe20000000000 */
[----:B------:R-:W-:Y:S01]  /*ccf0*/  FADD R210, R147, R210 ;  /* 0x000000d293d27221 */ /* 0x000fe20000000000 */
[----:B------:R-:W3:Y:S01]  /*cd00*/  LDL.LU R120, [R1+0x1c0] ;  /* 0x0001c00001787983 */ /* 0x000ee20000300800 */
[----:B--2---:R-:W-:Y:S01]  /*cd10*/  FADD R207, R150, R207 ;  /* 0x000000cf96cf7221 */ /* 0x004fe20000000000 */
[----:B------:R-:W-:-:S02]  /*cd20*/  FADD R209, R148, R209 ;  /* 0x000000d194d17221 */ /* 0x000fc40000000000 */
[----:B0-----:R-:W3:Y:S04]  /*cd30*/  LDL.LU R3, [R1+0x218] ;  /* 0x0002180001037983 */ /* 0x001ee80000300800 */
[----:B------:R-:W2:Y:S04]  /*cd40*/  LDL.LU R121, [R1+0x1c4] ;  /* 0x0001c40001797983 */ /* 0x000ea80000300800 */
        /* <DEDUP_REMOVED lines=28> */
[----:B------:R-:W2:Y:S01]  /*cf10*/  LDL.LU R148, [R1+0x254] ;  /* 0x0002540001947983 */ /* 0x000ea20000300800 */
[----:B-----5:R-:W-:-:S03]  /*cf20*/  FADD R149, R117, R149 ;  /* 0x0000009575957221 */ /* 0x020fc60000000000 */
[----:B------:R-:W5:Y:S04]  /*cf30*/  LDL.LU R117, [R1+0x4fc] ;  /* 0x0004fc0001757983 */ /* 0x000f680000300800 */
[----:B------:R0:W-:Y:S04]  /*cf40*/  STL [R1+0x20c], R149 ;  /* 0x00020c9501007387 */ /* 0x0001e80000100800 */
[----:B0-----:R-:W5:Y:S01]  /*cf50*/  LDL.LU R149, [R1+0x258] ;  /* 0x0002580001957983 */ /* 0x001f620000300800 */
[----:B----4-:R-:W-:-:S03]  /*cf60*/  FADD R0, R118, R0 ;  /* 0x0000000076007221 */ /* 0x010fc60000000000 */
[----:B------:R-:W4:Y:S01]  /*cf70*/  LDL.LU R118, [R1+0x4f8] ;  /* 0x0004f80001767983 */ /* 0x000f220000300800 */
[----:B------:R-:W-:-:S03]  /*cf80*/  FADD R2, R119, R2 ;  /* 0x0000000277027221 */ /* 0x000fc60000000000 */
[----:B------:R0:W-:Y:S01]  /*cf90*/  STL [R1+0x210], R0 ;  /* 0x0002100001007387 */ /* 0x0001e20000100800 */
[----:B---3--:R-:W-:-:S03]  /*cfa0*/  FADD R3, R120, R3 ;  /* 0x0000000378037221 */ /* 0x008fc60000000000 */
[----:B0-----:R-:W3:Y:S04]  /*cfb0*/  LDL.LU R0, [R1+0x25c] ;  /* 0x00025c0001007983 */ /* 0x001ee80000300800 */
[----:B------:R-:W4:Y:S01]  /*cfc0*/  LDL.LU R119, [R1+0x4f4] ;  /* 0x0004f40001777983 */ /* 0x000f220000300800 */
[----:B--2---:R-:W-:-:S03]  /*cfd0*/  FADD R122, R121, R122 ;  /* 0x0000007a797a7221 */ /* 0x004fc60000000000 */
[----:B------:R0:W-:Y:S01]  /*cfe0*/  STL [R1+0x214], R2 ;  /* 0x0002140201007387 */ /* 0x0001e20000100800 */
[----:B------:R-:W-:-:S03]  /*cff0*/  FADD R124, R123, R124 ;  /* 0x0000007c7b7c7221 */ /* 0x000fc60000000000 */
[----:B0-----:R-:W2:Y:S04]  /*d000*/  LDL.LU R2, [R1+0x260] ;  /* 0x0002600001027983 */ /* 0x001ea80000300800 */
[----:B------:R-:W4:Y:S04]  /*d010*/  LDL.LU R120, [R1+0x4f0] ;  /* 0x0004f00001787983 */ /* 0x000f280000300800 */
[----:B------:R0:W-:Y:S01]  /*d020*/  STL [R1+0x218], R3 ;  /* 0x0002180301007387 */ /* 0x0001e20000100800 */
[----:B------:R-:W-:Y:S01]  /*d030*/  FADD R126, R125, R126 ;  /* 0x0000007e7d7e7221 */ /* 0x000fe20000000000 */
[----:B------:R-:W-:-:S02]  /*d040*/  FADD R128, R127, R128 ;  /* 0x000000807f807221 */ /* 0x000fc40000000000 */
[----:B0-----:R-:W4:Y:S04]  /*d050*/  LDL.LU R3, [R1+0x264] ;  /* 0x0002640001037983 */ /* 0x001f280000300800 */
[----:B------:R-:W4:Y:S04]  /*d060*/  LDL.LU R121, [R1+0x4ec] ;  /* 0x0004ec0001797983 */ /* 0x000f280000300800 */
[----:B------:R0:W-:Y:S01]  /*d070*/  STL [R1+0x21c], R122 ;  /* 0x00021c7a01007387 */ /* 0x0001e20000100800 */
[----:B------:R-:W-:-:S03]  /*d080*/  FADD R130, R129, R130 ;  /* 0x0000008281827221 */ /* 0x000fc60000000000 */
        /* <DEDUP_REMOVED lines=42> */
[----:B------:R0:W-:Y:S04]  /*d330*/  STL [R1+0x248], R145 ;  /* 0x0002489101007387 */ /* 0x0001e80000100800 */
[----:B0-----:R-:W4:Y:S04]  /*d340*/  LDL.LU R145, [R1+0x27c] ;  /* 0x00027c0001917983 */ /* 0x001f280000300800 */
[----:B------:R-:W4:Y:S04]  /*d350*/  LDL.LU R139, [R1+0x4a4] ;  /* 0x0004a400018b7983 */ /* 0x000f280000300800 */
[----:B------:R0:W-:Y:S04]  /*d360*/  STL [R1+0x24c], R146 ;  /* 0x00024c9201007387 */ /* 0x0001e80000100800 */
[----:B0-----:R-:W4:Y:S04]  /*d370*/  LDL.LU R146, [R1+0x280] ;  /* 0x0002800001927983 */ /* 0x001f280000300800 */
[----:B------:R0:W-:Y:S01]  /*d380*/  STL [R1+0x250], R147 ;  /* 0x0002509301007387 */ /* 0x0001e20000100800 */
[----:B-----5:R-:W-:-:S03]  /*d390*/  FADD R149, R24, R149 ;  /* 0x0000009518957221 */ /* 0x020fc60000000000 */
[----:B0-----:R-:W5:Y:S04]  /*d3a0*/  LDL.LU R147, [R1+0x284] ;  /* 0x0002840001937983 */ /* 0x001f680000300800 */
[----:B------:R0:W-:Y:S04]  /*d3b0*/  STL [R1+0x254], R148 ;  /* 0x0002549401007387 */ /* 0x0001e80000100800 */
[----:B0-----:R-:W5:Y:S04]  /*d3c0*/  LDL.LU R148, [R1+0x288] ;  /* 0x0002880001947983 */ /* 0x001f680000300800 */
[----:B------:R0:W-:Y:S04]  /*d3d0*/  STL [R1+0x258], R149 ;  /* 0x0002589501007387 */ /* 0x0001e80000100800 */
[----:B0-----:R-:W5:Y:S04]  /*d3e0*/  LDL.LU R149, [R1+0x28c] ;  /* 0x00028c0001957983 */ /* 0x001f680000300800 */
[----:B------:R-:W5:Y:S04]  /*d3f0*/  LDL.LU R150, [R1+0x290] ;  /* 0x0002900001967983 */ /* 0x000f680000300800 */
[----:B------:R-:W5:Y:S01]  /*d400*/  LDL.LU R151, [R1+0x294] ;  /* 0x0002940001977983 */ /* 0x000f620000300800 */
[----:B---3--:R-:W-:Y:S01]  /*d410*/  FADD R0, R25, R0 ;  /* 0x0000000019007221 */ /* 0x008fe20000000000 */
[----:B--2---:R-:W-:-:S04]  /*d420*/  FADD R2, R26, R2 ;  /* 0x000000021a027221 */ /* 0x004fc80000000000 */
[----:B------:R0:W-:Y:S01]  /*d430*/  STL [R1+0x25c], R0 ;  /* 0x00025c0001007387 */ /* 0x0001e20000100800 */
[----:B----4-:R-:W-:-:S03]  /*d440*/  FADD R3, R27, R3 ;  /* 0x000000031b037221 */ /* 0x010fc60000000000 */
[----:B------:R-:W2:Y:S04]  /*d450*/  LDL.LU R27, [R1+0x2c8] ;  /* 0x0002c800011b7983 */ /* 0x000ea80000300800 */
[----:B------:R1:W-:Y:S04]  /*d460*/  STL [R1+0x260], R2 ;  /* 0x0002600201007387 */ /* 0x0003e80000100800 */
[----:B------:R-:W3:Y:S04]  /*d470*/  LDL.LU R26, [R1+0x2cc] ;  /* 0x0002cc00011a7983 */ /* 0x000ee80000300800 */
[----:B------:R-:W4:Y:S04]  /*d480*/  LDL.LU R25, [R1+0x2d0] ;  /* 0x0002d00001197983 */ /* 0x000f280000300800 */
[----:B------:R1:W-:Y:S04]  /*d490*/  STL [R1+0x264], R3 ;  /* 0x0002640301007387 */ /* 0x0003e80000100800 */
[----:B------:R-:W4:Y:S04]  /*d4a0*/  LDL.LU R24, [R1+0x2d4] ;  /* 0x0002d40001187983 */ /* 0x000f280000300800 */
[----:B0-----:R-:W4:Y:S04]  /*d4b0*/  LDL.LU R0, [R1+0x2d8] ;  /* 0x0002d80001007983 */ /* 0x001f280000300800 */
[----:B-1----:R-:W4:Y:S04]  /*d4c0*/  LDL.LU R2, [R1+0x2dc] ;  /* 0x0002dc0001027983 */ /* 0x002f280000300800 */
[----:B------:R-:W4:Y:S01]  /*d4d0*/  LDL.LU R3, [R1+0x2e0] ;  /* 0x0002e00001037983 */ /* 0x000f220000300800 */
[----:B------:R-:W-:-:S05]  /*d4e0*/  FADD R140, R28, R140 ;  /* 0x0000008c1c8c7221 */ /* 0x000fca0000000000 */
[----:B------:R0:W-:Y:S04]  /*d4f0*/  STL [R1+0x268], R140 ;  /* 0x0002688c01007387 */ /* 0x0001e80000100800 */
[----:B0-----:R-:W4:Y:S01]  /*d500*/  LDL.LU R140, [R1+0x4a0] ;  /* 0x0004a000018c7983 */ /* 0x001f220000300800 */
[----:B------:R-:W-:-:S03]  /*d510*/  FADD R141, R29, R141 ;  /* 0x0000008d1d8d7221 */ /* 0x000fc60000000000 */
[----:B------:R-:W4:Y:S04]  /*d520*/  LDL.LU R28, [R1+0x2c4] ;  /* 0x0002c400011c7983 */ /* 0x000f280000300800 */
        /* <DEDUP_REMOVED lines=20> */
[----:B------:R0:W-:Y:S01]  /*d670*/  STL [R1+0x280], R146 ;  /* 0x0002809201007387 */ /* 0x0001e20000100800 */
[----:B-----5:R-:W-:-:S03]  /*d680*/  FADD R147, R35, R147 ;  /* 0x0000009323937221 */ /* 0x020fc60000000000 */
[----:B0-----:R-:W5:Y:S04]  /*d690*/  LDL.LU R146, [R1+0x488] ;  /* 0x0004880001927983 */ /* 0x001f680000300800 */
[----:B------:R-:W5:Y:S04]  /*d6a0*/  LDL.LU R34, [R1+0x2ac] ;  /* 0x0002ac0001227983 */ /* 0x000f680000300800 */
[----:B------:R0:W-:Y:S01]  /*d6b0*/  STL [R1+0x284], R147 ;  /* 0x0002849301007387 */ /* 0x0001e20000100800 */
[----:B------:R-:W-:-:S03]  /*d6c0*/  FADD R148, R36, R148 ;  /* 0x0000009424947221 */ /* 0x000fc60000000000 */
[----:B0-----:R-:W5:Y:S04]  /*d6d0*/  LDL.LU R147, [R1+0x484] ;  /* 0x0004840001937983 */ /* 0x001f680000300800 */
[----:B------:R-:W5:Y:S01]  /*d6e0*/  LDL.LU R35, [R1+0x2a8] ;  /* 0x0002a80001237983 */ /* 0x000f620000300800 */
[----:B------:R-:W-:-:S03]  /*d6f0*/  FADD R149, R37, R149 ;  /* 0x0000009525957221 */ /* 0x000fc60000000000 */
[----:B------:R0:W-:Y:S01]  /*d700*/  STL [R1+0x288], R148 ;  /* 0x0002889401007387 */ /* 0x0001e20000100800 */
[----:B------:R-:W-:Y:S01]  /*d710*/  FADD R150, R38, R150 ;  /* 0x0000009626967221 */ /* 0x000fe20000000000 */
[----:B------:R-:W-:Y:S02]  /*d720*/  FADD R151, R39, R151 ;  /* 0x0000009727977221 */ /* 0x000fe40000000000 */
[----:B0-----:R-:W5:Y:S04]  /*d730*/  LDL.LU R148, [R1+0x480] ;  /* 0x0004800001947983 */ /* 0x001f680000300800 */
[----:B------:R-:W5:Y:S04]  /*d740*/  LDL.LU R36, [R1+0x2a4] ;  /* 0x0002a40001247983 */ /* 0x000f680000300800 */
[----:B------:R0:W-:Y:S04]  /*d750*/  STL [R1+0x28c], R149 ;  /* 0x00028c9501007387 */ /* 0x0001e80000100800 */
[----:B0-----:R-:W5:Y:S04]  /*d760*/  LDL.LU R149, [R1+0x47c] ;  /* 0x00047c0001957983 */ /* 0x001f680000300800 */
[----:B------:R-:W5:Y:S04]  /*d770*/  LDL.LU R37, [R1+0x2a0] ;  /* 0x0002a00001257983 */ /* 0x000f680000300800 */
[----:B------:R0:W-:Y:S04]  /*d780*/  STL [R1+0x290], R150 ;  /* 0x0002909601007387 */ /* 0x0001e80000100800 */
[----:B0-----:R-:W5:Y:S04]  /*d790*/  LDL.LU R150, [R1+0x478] ;  /* 0x0004780001967983 */ /* 0x001f680000300800 */
[----:B------:R-:W5:Y:S04]  /*d7a0*/  LDL.LU R38, [R1+0x29c] ;  /* 0x00029c0001267983 */ /* 0x000f680000300800 */
[----:B------:R0:W-:Y:S04]  /*d7b0*/  STL [R1+0x294], R151 ;  /* 0x0002949701007387 */ /* 0x0001e80000100800 */
[----:B0-----:R-:W5:Y:S04]  /*d7c0*/  LDL.LU R151, [R1+0x474] ;  /* 0x0004740001977983 */ /* 0x001f680000300800 */
[----:B------:R-:W5:Y:S01]  /*d7d0*/  LDL.LU R39, [R1+0x298] ;  /* 0x0002980001277983 */ /* 0x000f620000300800 */
[----:B--2---:R-:W-:Y:S01]  /*d7e0*/  FADD R27, R52, R27 ;  /* 0x0000001b341b7221 */ /* 0x004fe20000000000 */
[----:B---3--:R-:W-:Y:S01]  /*d7f0*/  FADD R26, R53, R26 ;  /* 0x0000001a351a7221 */ /* 0x008fe20000000000 */
[----:B----4-:R-:W-:Y:S01]  /*d800*/  FADD R25, R54, R25 ;  /* 0x0000001936197221 */ /* 0x010fe20000000000 */
[----:B------:R-:W-:Y:S01]  /*d810*/  FADD R24, R55, R24 ;  /* 0x0000001837187221 */ /* 0x000fe20000000000 */
        /* <DEDUP_REMOVED lines=9> */
[----:B-----5:R-:W-:Y:S01]  /*d8b0*/  FADD R34, R45, R34 ;  /* 0x000000222d227221 */ /* 0x020fe20000000000 */
[----:B------:R-:W-:Y:S01]  /*d8c0*/  FADD R35, R44, R35 ;  /* 0x000000232c237221 */ /* 0x000fe20000000000 */
[----:B------:R-:W-:Y:S01]  /*d8d0*/  FADD R36, R43, R36 ;  /* 0x000000242b247221 */ /* 0x000fe20000000000 */
[----:B------:R-:W-:Y:S01]  /*d8e0*/  FADD R37, R42, R37 ;  /* 0x000000252a257221 */ /* 0x000fe20000000000 */
[----:B------:R-:W-:Y:S01]  /*d8f0*/  FADD R38, R41, R38 ;  /* 0x0000002629267221 */ /* 0x000fe20000000000 */
[----:B------:R-:W-:-:S05]  /*d900*/  FADD R39, R40, R39 ;  /* 0x0000002728277221 */ /* 0x000fca0000000000 */
[----:B------:R0:W-:Y:S04]  /*d910*/  STL [R1+0x298], R39 ;  /* 0x0002982701007387 */ /* 0x0001e80000100800 */
        /* <DEDUP_REMOVED lines=15> */
[----:B------:R-:W5:Y:S04]  /*da10*/  LDL.LU R51, [R1+0x2e4] ;  /* 0x0002e40001337983 */ /* 0x000f680000300800 */
[----:B------:R5:W-:Y:S04]  /*da20*/  STL [R1+0x2d8], R0 ;  /* 0x0002d80001007387 */ /* 0x000be80000100800 */
[----:B------:R-:W5:Y:S04]  /*da30*/  LDL.LU R50, [R1+0x2e8] ;  /* 0x0002e80001327983 */ /* 0x000f680000300800 */
[----:B------:R5:W-:Y:S04]  /*da40*/  STL [R1+0x2dc], R2 ;  /* 0x0002dc0201007387 */ /* 0x000be80000100800 */
[----:B------:R-:W5:Y:S04]  /*da50*/  LDL.LU R49, [R1+0x2ec] ;  /* 0x0002ec0001317983 */ /* 0x000f680000300800 */
[----:B------:R5:W-:Y:S04]  /*da60*/  STL [R1+0x2e0], R3 ;  /* 0x0002e00301007387 */ /* 0x000be80000100800 */
[----:B------:R-:W5:Y:S04]  /*da70*/  LDL.LU R48, [R1+0x2f0] ;  /* 0x0002f00001307983 */ /* 0x000f680000300800 */
        /* <DEDUP_REMOVED lines=8> */
[----:B0-----:R-:W5:Y:S04]  /*db00*/  LDL.LU R39, [R1+0x314] ;  /* 0x0003140001277983 */ /* 0x001f680000300800 */
[----:B-1----:R-:W5:Y:S04]  /*db10*/  LDL.LU R38, [R1+0x318] ;  /* 0x0003180001267983 */ /* 0x002f680000300800 */
[----:B--2---:R-:W2:Y:S04]  /*db20*/  LDL.LU R37, [R1+0x31c] ;  /* 0x00031c0001257983 */ /* 0x004ea80000300800 */
[----:B---3--:R-:W3:Y:S04]  /*db30*/  LDL.LU R36, [R1+0x320] ;  /* 0x0003200001247983 */ /* 0x008ee80000300800 */
[----:B----4-:R-:W4:Y:S04]  /*db40*/  LDL.LU R35, [R1+0x324] ;  /* 0x0003240001237983 */ /* 0x010f280000300800 */
[----:B-----5:R-:W5:Y:S04]  /*db50*/  LDL.LU R34, [R1+0x328] ;  /* 0x0003280001227983 */ /* 0x020f680000300800 */
        /* <DEDUP_REMOVED lines=12> */
[----:B------:R-:W5:Y:S01]  /*dc20*/  LDL.LU R3, [R1+0x35c] ;  /* 0x00035c0001037983 */ /* 0x000f620000300800 */
[----:B------:R-:W-:Y:S01]  /*dc30*/  FADD R51, R59, R51 ;  /* 0x000000333b337221 */ /* 0x000fe20000000000 */
[----:B------:R-:W-:-:S04]  /*dc40*/  FADD R50, R60, R50 ;  /* 0x000000323c327221 */ /* 0x000fc80000000000 */
        /* <DEDUP_REMOVED lines=25> */
[----:B--2---:R-:W-:-:S03]  /*dde0*/  FADD R37, R73, R37 ;  /* 0x0000002549257221 */ /* 0x004fc60000000000 */
[----:B------:R2:W-:Y:S01]  /*ddf0*/  STL [R1+0x318], R38 ;  /* 0x0003182601007387 */ /* 0x0005e20000100800 */
[----:B---3--:R-:W-:-:S03]  /*de00*/  FADD R36, R74, R36 ;  /* 0x000000244a247221 */ /* 0x008fc60000000000 */
[----:B------:R3:W-:Y:S01]  /*de10*/  STL [R1+0x31c], R37 ;  /* 0x00031c2501007387 */ /* 0x0007e20000100800 */
[----:B----4-:R-:W-:-:S03]  /*de20*/  FADD R35, R75, R35 ;  /* 0x000000234b237221 */ /* 0x010fc60000000000 */
[----:B------:R4:W-:Y:S01]  /*de30*/  STL [R1+0x320], R36 ;  /* 0x0003202401007387 */ /* 0x0009e20000100800 */
[----:B-----5:R-:W-:-:S03]  /*de40*/  FADD R34, R76, R34 ;  /* 0x000000224c227221 */ /* 0x020fc60000000000 */
        /* <DEDUP_REMOVED lines=24> */
[----:B0-----:R-:W5:Y:S01]  /*dfd0*/  LDL.LU R51, [R1+0x360] ;  /* 0x0003600001337983 */ /* 0x001f620000300800 */
[----:B------:R-:W-:-:S03]  /*dfe0*/  FADD R3, R89, R3 ;  /* 0x0000000359037221 */ /* 0x000fc60000000000 */
[----:B------:R0:W-:Y:S04]  /*dff0*/  STL [R1+0x354], R0 ;  /* 0x0003540001007387 */ /* 0x0001e80000100800 */
[----:B-1----:R-:W5:Y:S04]  /*e000*/  LDL.LU R50, [R1+0x364] ;  /* 0x0003640001327983 */ /* 0x002f680000300800 */
        /* <DEDUP_REMOVED lines=181> */
[----:B------:R-:W-:Y:S01]  /*eb60*/  FADD R2, R150, R2 ;  /* 0x0000000296027221 */ /* 0x000fe20000000000 */
[----:B------:R-:W-:-:S05]  /*eb70*/  FADD R3, R3, R151 ;  /* 0x0000009703037221 */ /* 0x000fca0000000000 */
[----:B------:R0:W-:Y:S04]  /*eb80*/  STL [R1+0x454], R3 ;  /* 0x0004540301007387 */ /* 0x0001e80000100800 */
[----:B------:R0:W-:Y:S04]  /*eb90*/  STL [R1+0x44c], R0 ;  /* 0x00044c0001007387 */ /* 0x0001e80000100800 */
[----:B------:R0:W-:Y:S02]  /*eba0*/  STL [R1+0x450], R2 ;  /* 0x0004500201007387 */ /* 0x0001e40000100800 */
.L_x_32:
[----:B0-----:R-:W0:Y:S02]  /*ebb0*/  LDC R0, c[0x0][0x28c] ;  /* 0x0000a300ff007b82 */ /* 0x001e240000000800 */
[----:B0-----:R-:W-:-:S13]  /*ebc0*/  ISETP.GE.AND P1, PT, R0, 0x1, PT ;  /* 0x000000010000780c */ /* 0x001fda0003f26270 */
[----:B------:R-:W-:Y:S05]  /*ebd0*/  @!P1 BRA `(.L_x_33) ;  /* 0x00000000005c9947 */ /* 0x000fea0003800000 */
[----:B------:R-:W-:-:S06]  /*ebe0*/  UISETP.NE.AND UP0, UPT, UR24, 0x3, UPT ;  /* 0x000000031800788c */ /* 0x000fcc000bf05270 */
[----:B------:R-:W-:-:S13]  /*ebf0*/  PLOP3.LUT P1, PT, PT, PT, UP0, 0x80, 0x0 ;  /* 0x000000000000781c */ /* 0x000fda0003f2f008 */
[----:B------:R-:W-:Y:S05]  /*ec00*/  @!P1 BRA `(.L_x_34) ;  /* 0x0000000000049947 */ /* 0x000fea0003800000 */
[----:B------:R-:W-:Y:S01]  /*ec10*/  BPT.TRAP 0x1 ;  /* 0x000000040000795c */ /* 0x000fe20000300000 */
.L_x_34:
[----:B------:R-:W-:Y:S04]  /*ec20*/  BSSY B0, `(.L_x_35) ;  /* 0x000000e000007945 */ /* 0x000fe80003800000 */
[----:B------:R-:W-:Y:S05]  /*ec30*/  @!P0 BRA `(.L_x_36) ;  /* 0x0000000000308947 */ /* 0x000fea0003800000 */
[----:B------:R-:W4:Y:S01]  /*ec40*/  LDL R2, [R1+0x458] ;  /* 0x0004580001027983 */ /* 0x000f220000100800 */
[----:B------:R-:W-:-:S04]  /*ec50*/  UISETP.LT.AND UP0, UPT, UR9, 0x1, UPT ;  /* 0x000000010900788c */ /* 0x000fc8000bf01270 */
[----:B------:R-:W-:-:S04]  /*ec60*/  USEL UR8, UR9, 0x1, UP0 ;  /* 0x0000000109087887 */ /* 0x000fc80008000000 */
[----:B------:R-:W-:-:S04]  /*ec70*/  UIADD3 UR8, UR5, UR9, -UR8 ;  /* 0x0000000905087290 */ /* 0x000fc8000fffe808 */
[----:B------:R-:W-:-:S04]  /*ec80*/  UIMAD.WIDE.U32 UR6, UR8, -0x33333333, URZ ;  /* 0xcccccccd080678a5 */ /* 0x000fc8000f8e003f */
[----:B------:R-:W-:-:S04]  /*ec90*/  USHF.R.U32.HI UR6, URZ, 0x2, UR7 ;  /* 0x000000023f067899 */ /* 0x000fc80008011607 */
[----:B------:R-:W-:-:S04]  /*eca0*/  UIMAD UR8, UR6, -0x5, UR8 ;  /* 0xfffffffb060878a4 */ /* 0x000fc8000f8e0208 */
[----:B------:R-:W-:-:S04]  /*ecb0*/  ULEA UR8, UR8, UR11, 0x3 ;  /* 0x0000000b08087291 */ /* 0x000fc8000f8e183f */
[----:B------:R-:W-:-:S06]  /*ecc0*/  UIADD3 UR8, UR8, 0x28, URZ ;  /* 0x0000002808087890 */ /* 0x000fcc000fffe03f */
[----:B------:R-:W-:-:S05]  /*ecd0*/  IMAD.U32 R0, RZ, RZ, UR8 ;  /* 0x00000008ff007e24 */ /* 0x000fca000f8e00ff */
[----:B----4-:R-:W-:-:S04]  /*ece0*/  PRMT R0, R2, 0x654, R0 ;  /* 0x0000065402007816 */ /* 0x010fc80000000000 */
[----:B------:R0:W-:Y:S03]  /*ecf0*/  SYNCS.ARRIVE.TRANS64.RED.A1T0 RZ, [R0+URZ], RZ ;  /* 0x000000ff00ff79a7 */ /* 0x0001e6000810043f */
.L_x_36:
[----:B------:R-:W-:Y:S05]  /*ed00*/  BSYNC B0 ;  /* 0x0000000000007941 */ /* 0x000fea0003800000 */
.L_x_35:
[----:B------:R-:W-:-:S06]  /*ed10*/  UISETP.GT.U32.AND UP0, UPT, UR13, 0x1, UPT ;  /* 0x000000010d00788c */ /* 0x000fcc000bf04070 */
[----:B------:R-:W-:-:S13]  /*ed20*/  PLOP3.LUT P1, PT, PT, PT, UP0, 0x80, 0x0 ;  /* 0x000000000000781c */ /* 0x000fda0003f2f008 */
[----:B------:R-:W-:Y:S05]  /*ed30*/  @P1 BRA `(.L_x_33) ;  /* 0x0000000000041947 */ /* 0x000fea0003800000 */
[----:B------:R-:W-:Y:S01]  /*ed40*/  BPT.TRAP 0x1 ;  /* 0x000000040000795c */ /* 0x000fe20000300000 */
.L_x_33:
[----:B------:R-:W4:Y:S01]  /*ed50*/  LDL.LU R26, [R1+0x468] ;  /* 0x00046800011a7983 */ /* 0x000f220000300800 */
[----:B------:R-:W5:Y:S01]  /*ed60*/  LDC R3, c[0x0][0x288] ;  /* 0x0000a200ff037b82 */ /* 0x000f620000000800 */
[----:B------:R-:W0:Y:S01]  /*ed70*/  S2R R25, SR_TID.X ;  /* 0x0000000000197919 */ /* 0x000e220000002100 */
[----:B------:R-:W-:Y:S01]  /*ed80*/  UIADD3 UR8, UR9, UR5, URZ ;  /* 0x0000000509087290 */ /* 0x000fe2000fffe03f */
[----:B------:R-:W-:Y:S01]  /*ed90*/  ULDC UR6, c[0x0][0x284] ;  /* 0x0000a10000067ab9 */ /* 0x000fe20000000800 */
[----:B------:R-:W2:Y:S01]  /*eda0*/  LDL.LU R24, [R1+0x464] ;  /* 0x0004640001187983 */ /* 0x000ea20000300800 */
[----:B------:R-:W-:Y:S01]  /*edb0*/  USHF.R.S32.HI UR11, URZ, 0x1f, UR10 ;  /* 0x0000001f3f0b7899 */ /* 0x000fe2000801140a */
[----:B------:R-:W-:Y:S01]  /*edc0*/  IMAD.MOV.U32 R39, RZ, RZ, -0x1 ;  /* 0xffffffffff277424 */ /* 0x000fe200078e00ff */
[----:B------:R-:W-:Y:S01]  /*edd0*/  UISETP.GT.U32.AND UP0, UPT, UR8, 0x4, UPT ;  /* 0x000000040800788c */ /* 0x000fe2000bf04070 */
[----:B------:R-:W-:Y:S01]  /*ede0*/  ULDC.64 UR14, c[0x0][0x5d0] ;  /* 0x00017400000e7ab9 */ /* 0x000fe20000000a00 */
[----:B------:R-:W-:-:S02]  /*edf0*/  UISETP.GE.U32.AND UP1, UPT, UR9, 0x5, UPT ;  /* 0x000000050900788c */ /* 0x000fc4000bf26070 */
[----:B------:R-:W-:Y:S02]  /*ee00*/  UIMAD UR5, UR11, UR14, URZ ;  /* 0x0000000e0b0572a4 */ /* 0x000fe4000f8e023f */
[----:B------:R-:W-:Y:S01]  /*ee10*/  UISETP.LT.U32.AND UP0, UPT, UR9, 0x5, UP0 ;  /* 0x000000050900788c */ /* 0x000fe20008701070 */
[C---:B0-----:R-:W-:Y:S01]  /*ee20*/  LOP3.LUT R2, R25.reuse, 0x3, RZ, 0xc0, !PT ;  /* 0x0000000319027812 */ /* 0x041fe200078ec0ff */
[----:B------:R-:W-:Y:S01]  /*ee30*/  IMAD.SHL.U32 R30, R25, 0x2, RZ ;  /* 0x00000002191e7824 */ /* 0x000fe200078e00ff */
[----:B------:R-:W-:-:S03]  /*ee40*/  SHF.R.U32.HI R32, RZ, 0x7, R25 ;  /* 0x00000007ff207819 */ /* 0x000fc60000011619 */
[----:B-----5:R-:W-:Y:S01]  /*ee50*/  IMAD R2, R2, -0x2, R3 ;  /* 0xfffffffe02027824 */ /* 0x020fe200078e0203 */
[----:B------:R-:W-:Y:S02]  /*ee60*/  LOP3.LUT R32, R32, 0x1, RZ, 0xc0, !PT ;  /* 0x0000000120207812 */ /* 0x000fe400078ec0ff */
[----:B------:R-:W-:-:S03]  /*ee70*/  LOP3.LUT R30, R30, 0x6, RZ, 0xc0, !PT ;  /* 0x000000061e1e7812 */ /* 0x000fc600078ec0ff */
[----:B------:R-:W-:Y:S02]  /*ee80*/  IMAD.SHL.U32 R33, R32, 0x40, RZ ;  /* 0x0000004020217824 */ /* 0x000fe400078e00ff */
[----:B----4-:R-:W-:-:S04]  /*ee90*/  IMAD.WIDE R36, R26, 0x100, RZ ;  /* 0x000001001a247825 */ /* 0x010fc800078e02ff */
[----:B--2---:R-:W-:Y:S01]  /*eea0*/  IMAD.SHL.U32 R0, R24, 0x100, RZ ;  /* 0x0000010018007824 */ /* 0x004fe200078e00ff */
[----:B------:R-:W-:Y:S01]  /*eeb0*/  PRMT R30, R30, 0x6540, R24 ;  /* 0x000065401e1e7816 */ /* 0x000fe20000000018 */
[----:B------:R-:W-:-:S03]  /*eec0*/  IMAD.U32 R24, RZ, RZ, UR14 ;  /* 0x0000000eff187e24 */ /* 0x000fc6000f8e00ff */
[----:B------:R-:W-:Y:S01]  /*eed0*/  ISETP.GE.AND P1, PT, R0, R3, PT ;  /* 0x000000030000720c */ /* 0x000fe20003f26270 */
[----:B------:R-:W-:Y:S01]  /*eee0*/  IMAD.IADD R0, R2, 0x1, -R0 ;  /* 0x0000000102007824 */ /* 0x000fe200078e0a00 */
[----:B------:R-:W-:Y:S02]  /*eef0*/  SHF.R.U32.HI R2, RZ, 0x2, R25 ;  /* 0x00000002ff027819 */ /* 0x000fe40000011619 */
[----:B------:R-:W-:Y:S02]  /*ef00*/  LOP3.LUT R3, R25, 0x60, RZ, 0xc0, !PT ;  /* 0x0000006019037812 */ /* 0x000fe400078ec0ff */
[----:B------:R-:W-:Y:S02]  /*ef10*/  LOP3.LUT R2, R2, 0x7, RZ, 0xc0, !PT ;  /* 0x0000000702027812 */ /* 0x000fe400078ec0ff */
[----:B------:R-:W-:Y:S02]  /*ef20*/  SHF.R.U32.HI R3, RZ, 0x1, R3 ;  /* 0x00000001ff037819 */ /* 0x000fe40000011603 */
[----:B------:R-:W-:-:S02]  /*ef30*/  LOP3.LUT R33, R33, 0x40, R2, 0xe2, !PT ;  /* 0x0000004021217812 */ /* 0x000fc400078ee202 */
[----:B------:R-:W-:Y:S02]  /*ef40*/  IADD3 R2, RZ, -R3, -R2 ;  /* 0x80000003ff027210 */ /* 0x000fe40007ffe802 */
[----:B------:R-:W-:Y:S02]  /*ef50*/  SHF.R.S32.HI R31, RZ, 0x1f, R30 ;  /* 0x0000001fff1f7819 */ /* 0x000fe4000001141e */
[----:B------:R-:W-:Y:S01]  /*ef60*/  LOP3.LUT R33, R36, R33, R3, 0xfe, !PT ;  /* 0x0000002124217212 */ /* 0x000fe200078efe03 */
[----:B------:R-:W-:Y:S02]  /*ef70*/  IMAD R32, R32, -0x40, R2 ;  /* 0xffffffc020207824 */ /* 0x000fe400078e0202 */
[----:B------:R-:W-:Y:S02]  /*ef80*/  IMAD.SHL.U32 R2, R26, 0x100, RZ ;  /* 0x000001001a027824 */ /* 0x000fe400078e00ff */
[----:B------:R-:W-:-:S03]  /*ef90*/  IMAD.WIDE.U32 R24, R24, UR10, R30 ;  /* 0x0000000a18187c25 */ /* 0x000fc6000f8e001e */
[C---:B------:R-:W-:Y:S02]  /*efa0*/  IADD3 R32, -R2.reuse, UR6, R32 ;  /* 0x0000000602207c10 */ /* 0x040fe4000fffe120 */
[----:B------:R-:W-:Y:S01]  /*efb0*/  ISETP.GE.OR P1, PT, R2, UR6, P1 ;  /* 0x0000000602007c0c */ /* 0x000fe20008f26670 */
[----:B------:R-:W-:-:S04]  /*efc0*/  UIMAD.WIDE.U32 UR6, UR8, -0x33333333, URZ ;  /* 0xcccccccd080678a5 */ /* 0x000fc8000f8e003f */
[----:B------:R-:W-:Y:S02]  /*efd0*/  USHF.R.U32.HI UR6, URZ, 0x2, UR7 ;  /* 0x000000023f067899 */ /* 0x000fe40008011607 */
[----:B------:R-:W-:Y:S02]  /*efe0*/  UIMAD UR7, UR10, UR15, UR5 ;  /* 0x0000000f0a0772a4 */ /* 0x000fe4000f8e0205 */
[----:B------:R-:W-:-:S04]  /*eff0*/  USEL UR5, URZ, 0x1, !UP0 ;  /* 0x000000013f057887 */ /* 0x000fc8000c000000 */
[----:B------:R-:W-:Y:S01]  /*f000*/  ULOP3.LUT UR4, UR4, UR5, URZ, 0x3c, !UPT ;  /* 0x0000000504047292 */ /* 0x000fe2000f8e3c3f */
[----:B------:R-:W-:Y:S01]  /*f010*/  VIADD R25, R25, UR7 ;  /* 0x0000000719197c36 */ /* 0x000fe20008000000 */
[----:B------:R-:W-:Y:S02]  /*f020*/  UIMAD UR5, UR6, -0x5, UR8 ;  /* 0xfffffffb060578a4 */ /* 0x000fe4000f8e0208 */
[----:B------:R-:W-:Y:S01]  /*f030*/  @UP1 ULOP3.LUT UR4, UR4, 0x1, UR6, 0x78, !UPT ;  /* 0x0000000104041892 */ /* 0x000fe2000f8e7806 */
[----:B------:R-:W-:Y:S11]  /*f040*/  @P1 BRA `(.L_x_37) ;  /* 0x0000012400bc1947 */ /* 0x000ff60003800000 */
[----:B------:R-:W0:Y:S01]  /*f050*/  LDC.64 R26, c[0x0][0x5c8] ;  /* 0x00017200ff1a7b82 */ /* 0x000e220000000a00 */
[----:B------:R-:W-:Y:S01]  /*f060*/  ULDC.64 UR6, c[0x0][0x5c0] ;  /* 0x0001700000067ab9 */ /* 0x000fe20000000a00 */
[----:B------:R-:W-:Y:S01]  /*f070*/  BSSY B0, `(.L_x_37) ;  /* 0x000126c000007945 */ /* 0x000fe20003800000 */
[-C--:B0-----:R-:W-:Y:S01]  /*f080*/  IMAD R2, R37, R26.reuse, RZ ;  /* 0x0000001a25027224 */ /* 0x081fe200078e02ff */
[----:B------:R-:W-:Y:S01]  /*f090*/  SHF.L.U64.HI R34, R26, 0x3, R27 ;  /* 0x000000031a227819 */ /* 0x000fe2000001021b */
[----:B------:R-:W-:-:S04]  /*f0a0*/  IMAD.WIDE.U32 R24, R33, R26, R24 ;  /* 0x0000001a21187225 */ /* 0x000fc800078e0018 */
[----:B------:R-:W-:Y:S01]  /*f0b0*/  IMAD R2, R33, R27, R2 ;  /* 0x0000001b21027224 */ /* 0x000fe200078e0202 */
[C---:B------:R-:W-:Y:S01]  /*f0c0*/  LEA R28, P2, R26.reuse, R24, 0x7 ;  /* 0x000000181a1c7211 */ /* 0x040fe200078438ff */
[----:B------:R-:W-:Y:S02]  /*f0d0*/  IMAD.SHL.U32 R35, R26, 0x8, RZ ;  /* 0x000000081a237824 */ /* 0x000fe400078e00ff */
[----:B------:R-:W-:Y:S01]  /*f0e0*/  IMAD.IADD R25, R25, 0x1, R2 ;  /* 0x0000000119197824 */ /* 0x000fe200078e0202 */
[C---:B------:R-:W-:Y:S02]  /*f0f0*/  IADD3 R2, P1, R24.reuse, UR6, RZ ;  /* 0x0000000618027c10 */ /* 0x040fe4000ff3e0ff */
[----:B------:R-:W-:Y:S02]  /*f100*/  IADD3 R24, P5, P6, R24, UR6, R35 ;  /* 0x0000000618187c10 */ /* 0x000fe4000febe023 */
[----:B------:R-:W-:Y:S02]  /*f110*/  LEA.HI.X R29, R26, R25, R27, 0x7, P2 ;  /* 0x000000191a1d7211 */ /* 0x000fe400010f3c1b */
[----:B------:R-:W-:-:S02]  /*f120*/  IADD3.X R3, R25, UR7, RZ, P1, !PT ;  /* 0x0000000719037c10 */ /* 0x000fc40008ffe4ff */
[--C-:B------:R-:W-:Y:S02]  /*f130*/  IADD3.X R25, R25, UR7, R34.reuse, P5, P6 ;  /* 0x0000000719197c10 */ /* 0x100fe4000afec422 */
[----:B------:R-:W-:Y:S02]  /*f140*/  FSETP.NEU.AND P5, PT, RZ, UR23, PT ;  /* 0x00000017ff007c0b */ /* 0x000fe4000bfad000 */
[C---:B------:R-:W-:Y:S02]  /*f150*/  IADD3 R26, P2, P3, R28.reuse, UR6, R35 ;  /* 0x000000061c1a7c10 */ /* 0x040fe4000fb5e023 */
[----:B------:R-:W-:Y:S02]  /*f160*/  IADD3 R28, P1, R28, UR6, RZ ;  /* 0x000000061c1c7c10 */ /* 0x000fe4000ff3e0ff */
[C---:B------:R-:W-:Y:S02]  /*f170*/  IADD3.X R27, R29.reuse, UR7, R34, P2, P3 ;  /* 0x000000071d1b7c10 */ /* 0x040fe400097e6422 */
[----:B------:R-:W-:-:S05]  /*f180*/  IADD3.X R29, R29, UR7, RZ, P1, !PT ;  /* 0x000000071d1d7c10 */ /* 0x000fca0008ffe4ff */
[----:B------:R-:W-:Y:S05]  /*f190*/  @!P5 BRA `(.L_x_38) ;  /* 0x000000d800fcd947 */ /* 0x000fea0003800000 */
[----:B------:R-:W-:Y:S01]  /*f1a0*/  ULDC.64 UR6, c[0x0][0x5b8] ;  /* 0x00016e0000067ab9 */ /* 0x000fe20000000a00 */
[----:B------:R-:W-:Y:S01]  /*f1b0*/  BSSY B1, `(.L_x_39) ;  /* 0x0000013000017945 */ /* 0x000fe20003800000 */
[----:B------:R-:W-:Y:S01]  /*f1c0*/  IMAD.U32 R34, RZ, RZ, UR6 ;  /* 0x00000006ff227e24 */ /* 0x000fe2000f8e00ff */
[----:B------:R-:W-:-:S03]  /*f1d0*/  UIMAD UR6, UR11, UR6, URZ ;  /* 0x000000060b0672a4 */ /* 0x000fc6000f8e023f */
[----:B------:R-:W-:Y:S01]  /*f1e0*/  IMAD.WIDE.U32 R30, R34, UR10, R30 ;  /* 0x0000000a221e7c25 */ /* 0x000fe2000f8e001e */
[----:B------:R-:W-:-:S03]  /*f1f0*/  UIMAD UR6, UR10, UR7, UR6 ;  /* 0x000000070a0672a4 */ /* 0x000fc6000f8e0206 */
[----:B------:R-:W-:Y:S01]  /*f200*/  IMAD.MOV.U32 R34, RZ, RZ, R30 ;  /* 0x000000ffff227224 */ /* 0x000fe200078e001e */
[----:B------:R-:W-:Y:S02]  /*f210*/  ULDC.64 UR10, c[0x0][0x5a8] ;  /* 0x00016a00000a7ab9 */ /* 0x000fe40000000a00 */
[----:B------:R-:W-:Y:S01]  /*f220*/  VIADD R35, R31, UR6 ;  /* 0x000000061f237c36 */ /* 0x000fe20008000000 */
[----:B------:R-:W-:Y:S02]  /*f230*/  ULDC.64 UR6, c[0x0][0x5b0] ;  /* 0x00016c0000067ab9 */ /* 0x000fe40000000a00 */
[----:B------:R-:W-:Y:S02]  /*f240*/  IMAD R38, R37, UR6, RZ ;  /* 0x0000000625267c24 */ /* 0x000fe4000f8e02ff */
[----:B------:R-:W-:-:S04]  /*f250*/  IMAD.WIDE.U32 R30, R33, UR6, R34 ;  /* 0x00000006211e7c25 */ /* 0x000fc8000f8e0022 */
[----:B------:R-:W-:Y:S01]  /*f260*/  IMAD R38, R33, UR7, R38 ;  /* 0x0000000721267c24 */ /* 0x000fe2000f8e0226 */
[----:B------:R-:W-:-:S04]  /*f270*/  IADD3 R30, P1, R30, UR10, RZ ;  /* 0x0000000a1e1e7c10 */ /* 0x000fc8000ff3e0ff */
[--C-:B------:R-:W-:Y:S02]  /*f280*/  IADD3.X R31, R31, UR11, R38.reuse, P1, !PT ;  /* 0x0000000b1f1f7c10 */ /* 0x100fe40008ffe426 */
[----:B------:R-:W-:Y:S02]  /*f290*/  ISETP.GE.AND P1, PT, R32, 0x1, PT ;  /* 0x000000012000780c */ /* 0x000fe40003f26270 */
[----:B------:R-:W-:Y:S02]  /*f2a0*/  PRMT R38, RZ, 0x7610, R38 ;  /* 0x00007610ff267816 */ /* 0x000fe40000000026 */
[----:B------:R-:W-:-:S13]  /*f2b0*/  ISETP.LT.OR P2, PT, R0, 0x1, !P1 ;  /* 0x000000010000780c */ /* 0x000fda0004f41670 */
[----:B------:R-:W-:Y:S05]  /*f2c0*/  @P2 BRA `(.L_x_40) ;  /* 0x0000000000042947 */ /* 0x000fea0003800000 */
[----:B------:R0:W5:Y:S02]  /*f2d0*/  LDG.E.U8 R38, desc[UR20][R30.64] ;  /* 0x000000141e267981 */ /* 0x000164000c1e1100 */
.L_x_40:
[----:B------:R-:W-:Y:S05]  /*f2e0*/  BSYNC B1 ;  /* 0x0000000000017941 */ /* 0x000fea0003800000 */
.L_x_39:
[----:B-----5:R-:W-:Y:S01]  /*f2f0*/  LOP3.LUT R38, R38, 0xff, RZ, 0xc0, !PT ;  /* 0x000000ff26267812 */ /* 0x020fe200078ec0ff */
[----:B------:R-:W-:Y:S03]  /*f300*/  BSSY B1, `(.L_x_41) ;  /* 0x000000b000017945 */ /* 0x000fe60003800000 */
[----:B------:R-:W-:-:S05]  /*f310*/  F2FP.F16.E4M3.UNPACK_B R38, R38 ;  /* 0x00000026ff26723e */ /* 0x000fca00020006ff */
[----:B------:R-:W-:-:S05]  /*f320*/  HADD2.F32 R38, -RZ, R38.H0_H0 ;  /* 0x20000026ff267230 */ /* 0x000fca0000004100 */
[----:B------:R-:W-:-:S04]  /*f330*/  FMUL R38, R38, UR23 ;  /* 0x0000001726267c20 */ /* 0x000fc80008400000 */
[----:B------:R-:W-:-:S05]  /*f340*/  FFMA R4, R4, UR22, R38 ;  /* 0x0000001604047c23 */ /* 0x000fca0008000026 */
[----:B------:R-:W-:-:S05]  /*f350*/  F2FP.SATFINITE.E4M3.F32.PACK_AB_MERGE_C R4, RZ, R4, RZ ;  /* 0x00000004ff04723e */ /* 0x000fca00048070ff */
[----:B------:R2:W-:Y:S01]  /*f360*/  @!P2 STG.E.U8 desc[UR20][R2.64], R4 ;  /* 0x000000040200a986 */ /* 0x0005e2000c101114 */
[----:B------:R-:W-:Y:S02]  /*f370*/  ISETP.LT.OR P2, PT, R0, 0x2, !P1 ;  /* 0x000000020000780c */ /* 0x000fe40004f41670 */
[----:B--2---:R-:W-:-:S11]  /*f380*/  PRMT R4, RZ, 0x7610, R4 ;  /* 0x00007610ff047816 */ /* 0x004fd60000000004 */
[----:B------:R-:W-:Y:S05]  /*f390*/  @P2 BRA `(.L_x_42) ;  /* 0x0000000000042947 */ /* 0x000fea0003800000 */
[----:B------:R2:W5:Y:S02]  /*f3a0*/  LDG.E.U8 R4, desc[UR20][R30.64+0x1] ;  /* 0x000001141e047981 */ /* 0x000564000c1e1100 */
.L_x_42:
[----:B------:R-:W-:Y:S05]  /*f3b0*/  BSYNC B1 ;  /* 0x0000000000017941 */ /* 0x000fea0003800000 */
.L_x_41:
        /* <DEDUP_REMOVED lines=8> */
[----:B------:R-:W-:-:S05]  /*f440*/  IADD3 R4, P2, R33, 0x8, RZ ;  /* 0x0000000821047810 */ /* 0x000fca0007f5e0ff */
[----:B----4-:R-:W-:-:S04]  /*f450*/  IMAD.X R5, RZ, RZ, R37, P2 ;  /* 0x000000ffff057224 */ /* 0x010fc800010e0625 */
[----:B------:R-:W-:-:S04]  /*f460*/  IMAD R5, R5, UR6, RZ ;  /* 0x0000000605057c24 */ /* 0x000fc8000f8e02ff */
[C---:B------:R-:W-:Y:S02]  /*f470*/  IMAD R38, R4.reuse, UR7, R5 ;  /* 0x0000000704267c24 */ /* 0x040fe4000f8e0205 */
[----:B------:R-:W-:-:S03]  /*f480*/  IMAD.WIDE.U32 R4, R4, UR6, R34 ;  /* 0x0000000604047c25 */ /* 0x000fc6000f8e0022 */
[----:B------:R-:W-:-:S04]  /*f490*/  IADD3 R4, P2, R4, UR10, RZ ;  /* 0x0000000a04047c10 */ /* 0x000fc8000ff5e0ff */
[--C-:B------:R-:W-:Y:S02]  /*f4a0*/  IADD3.X R5, R5, UR11, R38.reuse, P2, !PT ;  /* 0x0000000b05057c10 */ /* 0x100fe400097fe426 */
[----:B------:R-:W-:Y:S02]  /*f4b0*/  ISETP.GE.AND P2, PT, R32, 0x9, PT ;  /* 0x000000092000780c */ /* 0x000fe40003f46270 */
[----:B------:R-:W-:Y:S02]  /*f4c0*/  PRMT R38, RZ, 0x7610, R38 ;  /* 0x00007610ff267816 */ /* 0x000fe40000000026 */
[----:B------:R-:W-:-:S13]  /*f4d0*/  ISETP.LT.OR P3, PT, R0, 0x1, !P2 ;  /* 0x000000010000780c */ /* 0x000fda0005761670 */
[----:B------:R-:W-:Y:S05]  /*f4e0*/  @P3 BRA `(.L_x_44) ;  /* 0x0000000000043947 */ /* 0x000fea0003800000 */
[----:B------:R4:W5:Y:S02]  /*f4f0*/  LDG.E.U8 R38, desc[UR20][R4.64] ;  /* 0x0000001404267981 */ /* 0x000964000c1e1100 */
.L_x_44:
[----:B------:R-:W-:Y:S05]  /*f500*/  BSYNC B1 ;  /* 0x0000000000017941 */ /* 0x000fea0003800000 */
.L_x_43:
        /* <DEDUP_REMOVED lines=9> */
[----:B0-----:R-:W-:-:S11]  /*f5a0*/  PRMT R6, RZ, 0x7610, R6 ;  /* 0x00007610ff067816 */ /* 0x001fd60000000006 */
[----:B------:R-:W-:Y:S05]  /*f5b0*/  @P3 BRA `(.L_x_46) ;  /* 0x0000000000043947 */ /* 0x000fea0003800000 */
[----:B------:R0:W5:Y:S02]  /*f5c0*/  LDG.E.U8 R6, desc[UR20][R4.64+0x1] ;  /* 0x0000011404067981 */ /* 0x000164000c1e1100 */
.L_x_46:
[----:B------:R-:W-:Y:S05]  /*f5d0*/  BSYNC B1 ;  /* 0x0000000000017941 */ /* 0x000fea0003800000 */
.L_x_45:
[----:B-----5:R-:W-:Y:S01]  /*f5e0*/  LOP3.LUT R6, R6, 0xff, RZ, 0xc0, !PT ;  /* 0x000000ff06067812 */ /* 0x020fe200078ec0ff */
[----:B------:R-:W-:Y:S01]  /*f5f0*/  BSSY B1, `(.L_x_47) ;  /* 0x000000b000017945 */ /* 0x000fe20003800000 */
[----:B------:R-:W-:Y:S02]  /*f600*/  ISETP.LT.OR P5, PT, R0, 0x9, !P1 ;  /* 0x000000090000780c */ /* 0x000fe40004fa1670 */
[----:B------:R-:W-:-:S05]  /*f610*/  F2FP.F16.E4M3.UNPACK_B R6, R6 ;  /* 0x00000006ff06723e */ /* 0x000fca00020006ff */
[----:B------:R-:W-:-:S05]  /*f620*/  HADD2.F32 R6, -RZ, R6.H0_H0 ;  /* 0x20000006ff067230 */ /* 0x000fca0000004100 */
[----:B------:R-:W-:-:S04]  /*f630*/  FMUL R6, R6, UR23 ;  /* 0x0000001706067c20 */ /* 0x000fc80008400000 */
[--C-:B------:R-:W-:Y:S01]  /*f640*/  FFMA R7, R7, UR22, R6.reuse ;  /* 0x0000001607077c23 */ /* 0x100fe20008000006 */
[----:B------:R-:W-:-:S04]  /*f650*/  PRMT R6, RZ, 0x7610, R6 ;  /* 0x00007610ff067816 */ /* 0x000fc80000000006 */
[----:B------:R-:W-:-:S05]  /*f660*/  F2FP.SATFINITE.E4M3.F32.PACK_AB_MERGE_C R7, RZ, R7, RZ ;  /* 0x00000007ff07723e */ /* 0x000fca00048070ff */
[----:B------:R0:W-:Y:S01]  /*f670*/  @!P3 STG.E.U8 desc[UR20][R24.64+0x1], R7 ;  /* 0x000001071800b986 */ /* 0x0001e2000c101114 */
[----:B------:R-:W-:Y:S05]  /*f680*/  @P5 BRA `(.L_x_48) ;  /* 0x0000000000045947 */ /* 0x000fea0003800000 */
[----:B------:R0:W5:Y:S02]  /*f690*/  LDG.E.U8 R6, desc[UR20][R30.64+0x8] ;  /* 0x000008141e067981 */ /* 0x000164000c1e1100 */
.L_x_48:
[----:B------:R-:W-:Y:S05]  /*f6a0*/  BSYNC B1 ;  /* 0x0000000000017941 */ /* 0x000fea0003800000 */
.L_x_47:
        /* <DEDUP_REMOVED lines=12> */
.L_x_50:
[----:B------:R-:W-:Y:S05]  /*f770*/  BSYNC B1 ;  /* 0x0000000000017941 */ /* 0x000fea0003800000 */
.L_x_49:
        /* <DEDUP_REMOVED lines=12> */
.L_x_52:
[----:B------:R-:W-:Y:S05]  /*f840*/  BSYNC B1 ;  /* 0x0000000000017941 */ /* 0x000fea0003800000 */
.L_x_51:
        /* <DEDUP_REMOVED lines=12> */
.L_x_54:
[----:B------:R-:W-:Y:S05]  /*f910*/  BSYNC B1 ;  /* 0x0000000000017941 */ /* 0x000fea0003800000 */
.L_x_53:
        /* <DEDUP_REMOVED lines=12> */
.L_x_56:
[----:B------:R-:W-:Y:S05]  /*f9e0*/  BSYNC B1 ;  /* 0x0000000000017941 */ /* 0x000fea0003800000 */
.L_x_55:
        /* <DEDUP_REMOVED lines=12> */
.L_x_58:
[----:B------:R-:W-:Y:S05]  /*fab0*/  BSYNC B1 ;  /* 0x0000000000017941 */ /* 0x000fea0003800000 */
.L_x_57:
        /* <DEDUP_REMOVED lines=12> */
.L_x_60:
[----:B------:R-:W-:Y:S05]  /*fb80*/  BSYNC B1 ;  /* 0x0000000000017941 */ /* 0x000fea0003800000 */
.L_x_59:
        /* <DEDUP_REMOVED lines=12> */
.L_x_62:
[----:B------:R-:W-:Y:S05]  /*fc50*/  BSYNC B1 ;  /* 0x0000000000017941 */ /* 0x000fea0003800000 */
.L_x_61:
        /* <DEDUP_REMOVED lines=12> */
.L_x_64:
[----:B------:R-:W-:Y:S05]  /*fd20*/  BSYNC B1 ;  /* 0x0000000000017941 */ /* 0x000fea0003800000 */
.L_x_63:
        /* <DEDUP_REMOVED lines=12> */
.L_x_66:
[----:B------:R-:W-:Y:S05]  /*fdf0*/  BSYNC B1 ;  /* 0x0000000000017941 */ /* 0x000fea0003800000 */
.L_x_65:
        /* <DEDUP_REMOVED lines=12> */
.L_x_68:
[----:B------:R-:W-:Y:S05]  /*fec0*/  BSYNC B1 ;  /* 0x0000000000017941 */ /* 0x000fea0003800000 */
.L_x_67:
        /* <DEDUP_REMOVED lines=12> */
.L_x_70:
[----:B------:R-:W-:Y:S05]  /*ff90*/  BSYNC B1 ;  /* 0x0000000000017941 */ /* 0x000fea0003800000 */
.L_x_69:
        /* <DEDUP_REMOVED lines=12> */
.L_x_72:
[----:B------:R-:W-:Y:S05]  /*10060*/  BSYNC B1 ;  /* 0x0000000000017941 */ /* 0x000fea0003800000 */
.L_x_71:
        /* <DEDUP_REMOVED lines=12> */
.L_x_74:
[----:B------:R-:W-:Y:S05]  /*10130*/  BSYNC B1 ;  /* 0x0000000000017941 */ /* 0x000fea0003800000 */
.L_x_73:
        /* <DEDUP_REMOVED lines=12> */
.L_x_76:
[----:B------:R-:W-:Y:S05]  /*10200*/  BSYNC B1 ;  /* 0x0000000000017941 */ /* 0x000fea0003800000 */
.L_x_75:
        /* <DEDUP_REMOVED lines=12> */
.L_x_78:
[----:B------:R-:W-:Y:S05]  /*102d0*/  BSYNC B1 ;  /* 0x0000000000017941 */ /* 0x000fea0003800000 */
.L_x_77:
        /* <DEDUP_REMOVED lines=12> */
.L_x_80:
[----:B------:R-:W-:Y:S05]  /*103a0*/  BSYNC B1 ;  /* 0x0000000000017941 */ /* 0x000fea0003800000 */
.L_x_79:
        /* <DEDUP_REMOVED lines=12> */
.L_x_82:
[----:B------:R-:W-:Y:S05]  /*10470*/  BSYNC B1 ;  /* 0x0000000000017941 */ /* 0x000fea0003800000 */
.L_x_81:
        /* <DEDUP_REMOVED lines=12> */
.L_x_84:
[----:B------:R-:W-:Y:S05]  /*10540*/  BSYNC B1 ;  /* 0x0000000000017941 */ /* 0x000fea0003800000 */
.L_x_83:
        /* <DEDUP_REMOVED lines=12> */
.L_x_86:
[----:B------:R-:W-:Y:S05]  /*10610*/  BSYNC B1 ;  /* 0x0000000000017941 */ /* 0x000fea0003800000 */
.L_x_85:
        /* <DEDUP_REMOVED lines=12> */
.L_x_88:
[----:B------:R-:W-:Y:S05]  /*106e0*/  BSYNC B1 ;  /* 0x0000000000017941 */ /* 0x000fea0003800000 */
.L_x_87:
        /* <DEDUP_REMOVED lines=12> */
.L_x_90:
[----:B------:R-:W-:Y:S05]  /*107b0*/  BSYNC B1 ;  /* 0x0000000000017941 */ /* 0x000fea0003800000 */
.L_x_89:
        /* <DEDUP_REMOVED lines=12> */
.L_x_92:
[----:B------:R-:W-:Y:S05]  /*10880*/  BSYNC B1 ;  /* 0x0000000000017941 */ /* 0x000fea0003800000 */
.L_x_91:
        /* <DEDUP_REMOVED lines=12> */
.L_x_94:
[----:B------:R-:W-:Y:S05]  /*10950*/  BSYNC B1 ;  /* 0x0000000000017941 */ /* 0x000fea0003800000 */
.L_x_93:
        /* <DEDUP_REMOVED lines=12> */
.L_x_96:
[----:B------:R-:W-:Y:S05]  /*10a20*/  BSYNC B1 ;  /* 0x0000000000017941 */ /* 0x000fea0003800000 */
.L_x_95:
        /* <DEDUP_REMOVED lines=12> */
.L_x_98:
[----:B------:R-:W-:Y:S05]  /*10af0*/  BSYNC B1 ;  /* 0x0000000000017941 */ /* 0x000fea0003800000 */
.L_x_97:
        /* <DEDUP_REMOVED lines=12> */
.L_x_100:
[----:B------:R-:W-:Y:S05]  /*10bc0*/  BSYNC B1 ;  /* 0x0000000000017941 */ /* 0x000fea0003800000 */
.L_x_99:
        /* <DEDUP_REMOVED lines=12> */
.L_x_102:
[----:B------:R-:W-:Y:S05]  /*10c90*/  BSYNC B1 ;  /* 0x0000000000017941 */ /* 0x000fea0003800000 */
.L_x_101:
        /* <DEDUP_REMOVED lines=12> */
.L_x_104:
[----:B------:R-:W-:Y:S05]  /*10d60*/  BSYNC B1 ;  /* 0x0000000000017941 */ /* 0x000fea0003800000 */
.L_x_103:
        /* <DEDUP_REMOVED lines=12> */
.L_x_106:
[----:B------:R-:W-:Y:S05]  /*10e30*/  BSYNC B1 ;  /* 0x0000000000017941 */ /* 0x000fea0003800000 */
.L_x_105:
        /* <DEDUP_REMOVED lines=12> */
.L_x_108:
[----:B------:R-:W-:Y:S05]  /*10f00*/  BSYNC B1 ;  /* 0x0000000000017941 */ /* 0x000fea0003800000 */
.L_x_107:
        /* <DEDUP_REMOVED lines=12> */
.L_x_110:
[----:B------:R-:W-:Y:S05]  /*10fd0*/  BSYNC B1 ;  /* 0x0000000000017941 */ /* 0x000fea0003800000 */
.L_x_109:
        /* <DEDUP_REMOVED lines=12> */
.L_x_112:
[----:B------:R-:W-:Y:S05]  /*110a0*/  BSYNC B1 ;  /* 0x0000000000017941 */ /* 0x000fea0003800000 */
.L_x_111:
        /* <DEDUP_REMOVED lines=12> */
.L_x_114:
[----:B------:R-:W-:Y:S05]  /*11170*/  BSYNC B1 ;  /* 0x0000000000017941 */ /* 0x000fea0003800000 */
.L_x_113:
        /* <DEDUP_REMOVED lines=12> */
.L_x_116:
[----:B------:R-:W-:Y:S05]  /*11240*/  BSYNC B1 ;  /* 0x0000000000017941 */ /* 0x000fea0003800000 */
.L_x_115:
        /* <DEDUP_REMOVED lines=12> */
.L_x_118:
[----:B------:R-:W-:Y:S05]  /*11310*/  BSYNC B1 ;  /* 0x0000000000017941 */ /* 0x000fea0003800000 */
.L_x_117:
        /* <DEDUP_REMOVED lines=12> */
.L_x_120:
[----:B------:R-:W-:Y:S05]  /*113e0*/  BSYNC B1 ;  /* 0x0000000000017941 */ /* 0x000fea0003800000 */
.L_x_119:
        /* <DEDUP_REMOVED lines=12> */
.L_x_122:
[----:B------:R-:W-:Y:S05]  /*114b0*/  BSYNC B1 ;  /* 0x0000000000017941 */ /* 0x000fea0003800000 */
.L_x_121:
[----:B-----5:R-:W-:Y:S01]  /*114c0*/  LOP3.LUT R6, R6, 0xff, RZ, 0xc0, !PT ;  /* 0x000000ff06067812 */ /* 0x020fe200078ec0ff */
[----:B------:R-:W-:Y:S01]  /*114d0*/  BSSY B1, `(.L_x_123) ;  /* 0x000000b000017945 */ /* 0x000fe20003800000 */
[----:B------:R-:W-:Y:S02]  /*114e0*/  ISETP.LT.OR P5, PT, R0, 0x51, !P2 ;  /* 0x000000510000780c */ /* 0x000fe400057a1670 */
[----:B------:R-:W-:-:S05]  /*114f0*/  F2FP.F16.E4M3.UNPACK_B R6, R6 ;  /* 0x00000006ff06723e */ /* 0x000fca00020006ff */
[----:B------:R-:W-:-:S05]  /*11500*/  HADD2.F32 R6, -RZ, R6.H0_H0 ;  /* 0x20000006ff067230 */ /* 0x000fca0000004100 */
[----:B------:R-:W-:-:S04]  /*11510*/  FMUL R6, R6, UR23 ;  /* 0x0000001706067c20 */ /* 0x000fc80008400000 */
[----:B------:R-:W-:-:S05]  /*11520*/  FFMA R6, R173, UR22, R6 ;  /* 0x00000016ad067c23 */ /* 0x000fca0008000006 */
[----:B0-----:R-:W-:Y:S02]  /*11530*/  F2FP.SATFINITE.E4M3.F32.PACK_AB_MERGE_C R7, RZ, R6, RZ ;  /* 0x00000006ff07723e */ /* 0x001fe400048070ff */
[----:B------:R-:W-:-:S03]  /*11540*/  PRMT R6, RZ, 0x7610, R6 ;  /* 0x00007610ff067816 */ /* 0x000fc60000000006 */
[----:B------:R0:W-:Y:S01]  /*11550*/  @!P3 STG.E.U8 desc[UR20][R2.64+0x51], R7 ;  /* 0x000051070200b986 */ /* 0x0001e2000c101114 */
[----:B------:R-:W-:Y:S05]  /*11560*/  @P5 BRA `(.L_x_124) ;  /* 0x0000000000045947 */ /* 0x000fea0003800000 */
[----:B------:R0:W5:Y:S02]  /*11570*/  LDG.E.U8 R6, desc[UR20][R4.64+0x50] ;  /* 0x0000501404067981 */ /* 0x000164000c1e1100 */
.L_x_124:
[----:B------:R-:W-:Y:S05]  /*11580*/  BSYNC B1 ;  /* 0x0000000000017941 */ /* 0x000fea0003800000 */
.L_x_123:
        /* <DEDUP_REMOVED lines=12> */
.L_x_126:
[----:B------:R-:W-:Y:S05]  /*11650*/  BSYNC B1 ;  /* 0x0000000000017941 */ /* 0x000fea0003800000 */
.L_x_125:
        /* <DEDUP_REMOVED lines=12> */
.L_x_128:
[----:B------:R-:W-:Y:S05]  /*11720*/  BSYNC B1 ;  /* 0x0000000000017941 */ /* 0x000fea0003800000 */
.L_x_127:
[----:B-----5:R-:W-:Y:S01]  /*11730*/  LOP3.LUT R6, R6, 0xff, RZ, 0xc0, !PT ;  /* 0x000000ff06067812 */ /* 0x020fe200078ec0ff */
[----:B------:R-:W-:Y:S01]  /*11740*/  BSSY B1, `(.L_x_129) ;  /* 0x000000b000017945 */ /* 0x000fe20003800000 */
[----:B------:R-:W-:Y:S02]  /*11750*/  ISETP.LT.OR P3, PT, R0, 0x5a, !P1 ;  /* 0x0000005a0000780c */ /* 0x000fe40004f61670 */
[----:B------:R-:W-:-:S05]  /*11760*/  F2FP.F16.E4M3.UNPACK_B R6, R6 ;  /* 0x00000006ff06723e */ /* 0x000fca00020006ff */
[----:B------:R-:W-:-:S05]  /*11770*/  HADD2.F32 R6, -RZ, R6.H0_H0 ;  /* 0x20000006ff067230 */ /* 0x000fca0000004100 */
[----:B0-----:R-:W-:Y:S01]  /*11780*/  FMUL R7, R6, UR23 ;  /* 0x0000001706077c20 */ /* 0x001fe20008400000 */
[----:B------:R-:W-:-:S03]  /*11790*/  PRMT R6, RZ, 0x7610, R6 ;  /* 0x00007610ff067816 */ /* 0x000fc60000000006 */
[----:B------:R-:W-:-:S05]  /*117a0*/  FFMA R7, R176, UR22, R7 ;  /* 0x00000016b0077c23 */ /* 0x000fca0008000007 */
[----:B------:R-:W-:-:S05]  /*117b0*/  F2FP.SATFINITE.E4M3.F32.PACK_AB_MERGE_C R7, RZ, R7, RZ ;  /* 0x00000007ff07723e */ /* 0x000fca00048070ff */
[----:B------:R0:W-:Y:S01]  /*117c0*/  @!P5 STG.E.U8 desc[UR20][R2.64+0x58], R7 ;  /* 0x000058070200d986 */ /* 0x0001e2000c101114 */
[----:B------:R-:W-:Y:S05]  /*117d0*/  @P3 BRA `(.L_x_130) ;  /* 0x0000000000043947 */ /* 0x000fea0003800000 */
[----:B------:R0:W5:Y:S02]  /*117e0*/  LDG.E.U8 R6, desc[UR20][R30.64+0x59] ;  /* 0x000059141e067981 */ /* 0x000164000c1e1100 */
.L_x_130:
[----:B------:R-:W-:Y:S05]  /*117f0*/  BSYNC B1 ;  /* 0x0000000000017941 */ /* 0x000fea0003800000 */
.L_x_129:
        /* <DEDUP_REMOVED lines=12> */
.L_x_132:
[----:B------:R-:W-:Y:S05]  /*118c0*/  BSYNC B1 ;  /* 0x0000000000017941 */ /* 0x000fea0003800000 */
.L_x_131:
        /* <DEDUP_REMOVED lines=12> */
.L_x_134:
[----:B------:R-:W-:Y:S05]  /*11990*/  BSYNC B1 ;  /* 0x0000000000017941 */ /* 0x000fea0003800000 */
.L_x_133:
        /* <DEDUP_REMOVED lines=12> */
.L_x_136:
[----:B------:R-:W-:Y:S05]  /*11a60*/  BSYNC B1 ;  /* 0x0000000000017941 */ /* 0x000fea0003800000 */
.L_x_135:
        /* <DEDUP_REMOVED lines=12> */
.L_x_138:
[----:B------:R-:W-:Y:S05]  /*11b30*/  BSYNC B1 ;  /* 0x0000000000017941 */ /* 0x000fea0003800000 */
.L_x_137:
        /* <DEDUP_REMOVED lines=12> */
.L_x_140:
[----:B------:R-:W-:Y:S05]  /*11c00*/  BSYNC B1 ;  /* 0x0000000000017941 */ /* 0x000fea0003800000 */
.L_x_139:
        /* <DEDUP_REMOVED lines=12> */
.L_x_142:
[----:B------:R-:W-:Y:S05]  /*11cd0*/  BSYNC B1 ;  /* 0x0000000000017941 */ /* 0x000fea0003800000 */
.L_x_141:
        /* <DEDUP_REMOVED lines=12> */
.L_x_144:
[----:B------:R-:W-:Y:S05]  /*11da0*/  BSYNC B1 ;  /* 0x0000000000017941 */ /* 0x000fea0003800000 */
.L_x_143:
        /* <DEDUP_REMOVED lines=12> */
.L_x_146:
[----:B------:R-:W-:Y:S05]  /*11e70*/  BSYNC B1 ;  /* 0x0000000000017941 */ /* 0x000fea0003800000 */
.L_x_145:
        /* <DEDUP_REMOVED lines=12> */
.L_x_148:
[----:B------:R-:W-:Y:S05]  /*11f40*/  BSYNC B1 ;  /* 0x0000000000017941 */ /* 0x000fea0003800000 */
.L_x_147:
        /* <DEDUP_REMOVED lines=12> */
.L_x_150:
[----:B------:R-:W-:Y:S05]  /*12010*/  BSYNC B1 ;  /* 0x0000000000017941 */ /* 0x000fea0003800000 */
.L_x_149:
        /* <DEDUP_REMOVED lines=12> */
.L_x_152:
[----:B------:R-:W-:Y:S05]  /*120e0*/  BSYNC B1 ;  /* 0x0000000000017941 */ /* 0x000fea0003800000 */
.L_x_151:
        /* <DEDUP_REMOVED lines=12> */
.L_x_154:
[----:B------:R-:W-:Y:S05]  /*121b0*/  BSYNC B1 ;  /* 0x0000000000017941 */ /* 0x000fea0003800000 */
.L_x_153:
        /* <DEDUP_REMOVED lines=12> */
.L_x_156:
[----:B------:R-:W-:Y:S05]  /*12280*/  BSYNC B1 ;  /* 0x0000000000017941 */ /* 0x000fea0003800000 */
.L_x_155:
        /* <DEDUP_REMOVED lines=12> */
.L_x_158:
[----:B------:R-:W-:Y:S05]  /*12350*/  BSYNC B1 ;  /* 0x0000000000017941 */ /* 0x000fea0003800000 */
.L_x_157:
        /* <DEDUP_REMOVED lines=12> */
.L_x_160:
[----:B------:R-:W-:Y:S05]  /*12420*/  BSYNC B1 ;  /* 0x0000000000017941 */ /* 0x000fea0003800000 */
.L_x_159:
        /* <DEDUP_REMOVED lines=12> */
.L_x_162:
[----:B------:R-:W-:Y:S05]  /*124f0*/  BSYNC B1 ;  /* 0x0000000000017941 */ /* 0x000fea0003800000 */
.L_x_161:
        /* <DEDUP_REMOVED lines=12> */
.L_x_164:
[----:B------:R-:W-:Y:S05]  /*125c0*/  BSYNC B1 ;  /* 0x0000000000017941 */ /* 0x000fea0003800000 */
.L_x_163:
        /* <DEDUP_REMOVED lines=12> */
.L_x_166:
[----:B------:R-:W-:Y:S05]  /*12690*/  BSYNC B1 ;  /* 0x0000000000017941 */ /* 0x000fea0003800000 */
.L_x_165:
        /* <DEDUP_REMOVED lines=12> */
.L_x_168:
[----:B------:R-:W-:Y:S05]  /*12760*/  BSYNC B1 ;  /* 0x0000000000017941 */ /* 0x000fea0003800000 */
.L_x_167:
        /* <DEDUP_REMOVED lines=12> */
.L_x_170:
[----:B------:R-:W-:Y:S05]  /*12830*/  BSYNC B1 ;  /* 0x0000000000017941 */ /* 0x000fea0003800000 */
.L_x_169:
        /* <DEDUP_REMOVED lines=12> */
.L_x_172:
[----:B------:R-:W-:Y:S05]  /*12900*/  BSYNC B1 ;  /* 0x0000000000017941 */ /* 0x000fea0003800000 */
.L_x_171:
        /* <DEDUP_REMOVED lines=12> */
.L_x_174:
[----:B------:R-:W-:Y:S05]  /*129d0*/  BSYNC B1 ;  /* 0x0000000000017941 */ /* 0x000fea0003800000 */
.L_x_173:
        /* <DEDUP_REMOVED lines=12> */
.L_x_176:
[----:B------:R-:W-:Y:S05]  /*12aa0*/  BSYNC B1 ;  /* 0x0000000000017941 */ /* 0x000fea0003800000 */
.L_x_175:
        /* <DEDUP_REMOVED lines=12> */
.L_x_178:
[----:B------:R-:W-:Y:S05]  /*12b70*/  BSYNC B1 ;  /* 0x0000000000017941 */ /* 0x000fea0003800000 */
.L_x_177:
        /* <DEDUP_REMOVED lines=12> */
.L_x_180:
[----:B------:R-:W-:Y:S05]  /*12c40*/  BSYNC B1 ;  /* 0x0000000000017941 */ /* 0x000fea0003800000 */
.L_x_179:
        /* <DEDUP_REMOVED lines=12> */
.L_x_182:
[----:B------:R-:W-:Y:S05]  /*12d10*/  BSYNC B1 ;  /* 0x0000000000017941 */ /* 0x000fea0003800000 */
.L_x_181:
        /* <DEDUP_REMOVED lines=12> */
.L_x_184:
[----:B------:R-:W-:Y:S05]  /*12de0*/  BSYNC B1 ;  /* 0x0000000000017941 */ /* 0x000fea0003800000 */
.L_x_183:
        /* <DEDUP_REMOVED lines=12> */
.L_x_186:
[----:B------:R-:W-:Y:S05]  /*12eb0*/  BSYNC B1 ;  /* 0x0000000000017941 */ /* 0x000fea0003800000 */
.L_x_185:
        /* <DEDUP_REMOVED lines=12> */
.L_x_188:
[----:B------:R-:W-:Y:S05]  /*12f80*/  BSYNC B1 ;  /* 0x0000000000017941 */ /* 0x000fea0003800000 */
.L_x_187:
        /* <DEDUP_REMOVED lines=12> */
.L_x_190:
[----:B------:R-:W-:Y:S05]  /*13050*/  BSYNC B1 ;  /* 0x0000000000017941 */ /* 0x000fea0003800000 */
.L_x_189:
        /* <DEDUP_REMOVED lines=12> */
.L_x_192:
[----:B------:R-:W-:Y:S05]  /*13120*/  BSYNC B1 ;  /* 0x0000000000017941 */ /* 0x000fea0003800000 */
.L_x_191:
        /* <DEDUP_REMOVED lines=12> */
.L_x_194:
[----:B------:R-:W-:Y:S05]  /*131f0*/  BSYNC B1 ;  /* 0x0000000000017941 */ /* 0x000fea0003800000 */
.L_x_193:
        /* <DEDUP_REMOVED lines=12> */
.L_x_196:
[----:B------:R-:W-:Y:S05]  /*132c0*/  BSYNC B1 ;  /* 0x0000000000017941 */ /* 0x000fea0003800000 */
.L_x_195:
        /* <DEDUP_REMOVED lines=12> */
.L_x_198:
[----:B------:R-:W-:Y:S05]  /*13390*/  BSYNC B1 ;  /* 0x0000000000017941 */ /* 0x000fea0003800000 */
.L_x_197:
        /* <DEDUP_REMOVED lines=12> */
.L_x_200:
[----:B------:R-:W-:Y:S05]  /*13460*/  BSYNC B1 ;  /* 0x0000000000017941 */ /* 0x000fea0003800000 */
.L_x_199:
        /* <DEDUP_REMOVED lines=12> */
.L_x_202:
[----:B------:R-:W-:Y:S05]  /*13530*/  BSYNC B1 ;  /* 0x0000000000017941 */ /* 0x000fea0003800000 */
.L_x_201:
        /* <DEDUP_REMOVED lines=12> */
.L_x_204:
[----:B------:R-:W-:Y:S05]  /*13600*/  BSYNC B1 ;  /* 0x0000000000017941 */ /* 0x000fea0003800000 */
.L_x_203:
        /* <DEDUP_REMOVED lines=12> */
.L_x_206:
[----:B------:R-:W-:Y:S05]  /*136d0*/  BSYNC B1 ;  /* 0x0000000000017941 */ /* 0x000fea0003800000 */
.L_x_205:
        /* <DEDUP_REMOVED lines=12> */
.L_x_208:
[----:B------:R-:W-:Y:S05]  /*137a0*/  BSYNC B1 ;  /* 0x0000000000017941 */ /* 0x000fea0003800000 */
.L_x_207:
        /* <DEDUP_REMOVED lines=12> */
.L_x_210:
[----:B------:R-:W-:Y:S05]  /*13870*/  BSYNC B1 ;  /* 0x0000000000017941 */ /* 0x000fea0003800000 */
.L_x_209:
        /* <DEDUP_REMOVED lines=12> */
.L_x_212:
[----:B------:R-:W-:Y:S05]  /*13940*/  BSYNC B1 ;  /* 0x0000000000017941 */ /* 0x000fea0003800000 */
.L_x_211:
        /* <DEDUP_REMOVED lines=12> */
.L_x_214:
[----:B------:R-:W-:Y:S05]  /*13a10*/  BSYNC B1 ;  /* 0x0000000000017941 */ /* 0x000fea0003800000 */
.L_x_213:
        /* <DEDUP_REMOVED lines=12> */
.L_x_216:
[----:B------:R-:W-:Y:S05]  /*13ae0*/  BSYNC B1 ;  /* 0x0000000000017941 */ /* 0x000fea0003800000 */
.L_x_215:
        /* <DEDUP_REMOVED lines=12> */
.L_x_218:
[----:B------:R-:W-:Y:S05]  /*13bb0*/  BSYNC B1 ;  /* 0x0000000000017941 */ /* 0x000fea0003800000 */
.L_x_217:
        /* <DEDUP_REMOVED lines=12> */
.L_x_220:
[----:B------:R-:W-:Y:S05]  /*13c80*/  BSYNC B1 ;  /* 0x0000000000017941 */ /* 0x000fea0003800000 */
.L_x_219:
        /* <DEDUP_REMOVED lines=12> */
.L_x_222:
[----:B------:R-:W-:Y:S05]  /*13d50*/  BSYNC B1 ;  /* 0x0000000000017941 */ /* 0x000fea0003800000 */
.L_x_221:
        /* <DEDUP_REMOVED lines=12> */
.L_x_224:
[----:B------:R-:W-:Y:S05]  /*13e20*/  BSYNC B1 ;  /* 0x0000000000017941 */ /* 0x000fea0003800000 */
.L_x_223:
        /* <DEDUP_REMOVED lines=12> */
.L_x_226:
[----:B------:R-:W-:Y:S05]  /*13ef0*/  BSYNC B1 ;  /* 0x0000000000017941 */ /* 0x000fea0003800000 */
.L_x_225:
        /* <DEDUP_REMOVED lines=12> */
.L_x_228:
[----:B------:R-:W-:Y:S05]  /*13fc0*/  BSYNC B1 ;  /* 0x0000000000017941 */ /* 0x000fea0003800000 */
.L_x_227:
        /* <DEDUP_REMOVED lines=12> */
.L_x_230:
[----:B------:R-:W-:Y:S05]  /*14090*/  BSYNC B1 ;  /* 0x0000000000017941 */ /* 0x000fea0003800000 */
.L_x_229:
        /* <DEDUP_REMOVED lines=12> */
.L_x_232:
[----:B------:R-:W-:Y:S05]  /*14160*/  BSYNC B1 ;  /* 0x0000000000017941 */ /* 0x000fea0003800000 */
.L_x_231:
        /* <DEDUP_REMOVED lines=12> */
.L_x_234:
[----:B------:R-:W-:Y:S05]  /*14230*/  BSYNC B1 ;  /* 0x0000000000017941 */ /* 0x000fea0003800000 */
.L_x_233:
        /* <DEDUP_REMOVED lines=12> */
.L_x_236:
[----:B------:R-:W-:Y:S05]  /*14300*/  BSYNC B1 ;  /* 0x0000000000017941 */ /* 0x000fea0003800000 */
.L_x_235:
        /* <DEDUP_REMOVED lines=12> */
.L_x_238:
[----:B------:R-:W-:Y:S05]  /*143d0*/  BSYNC B1 ;  /* 0x0000000000017941 */ /* 0x000fea0003800000 */
.L_x_237:
        /* <DEDUP_REMOVED lines=12> */
.L_x_240:
[----:B------:R-:W-:Y:S05]  /*144a0*/  BSYNC B1 ;  /* 0x0000000000017941 */ /* 0x000fea0003800000 */
.L_x_239:
        /* <DEDUP_REMOVED lines=12> */
.L_x_242:
[----:B------:R-:W-:Y:S05]  /*14570*/  BSYNC B1 ;  /* 0x0000000000017941 */ /* 0x000fea0003800000 */
.L_x_241:
        /* <DEDUP_REMOVED lines=12> */
.L_x_244:
[----:B------:R-:W-:Y:S05]  /*14640*/  BSYNC B1 ;  /* 0x0000000000017941 */ /* 0x000fea0003800000 */
.L_x_243:
        /* <DEDUP_REMOVED lines=12> */
.L_x_246:
[----:B------:R-:W-:Y:S05]  /*14710*/  BSYNC B1 ;  /* 0x0000000000017941 */ /* 0x000fea0003800000 */
.L_x_245:
        /* <DEDUP_REMOVED lines=12> */
.L_x_248:
[----:B------:R-:W-:Y:S05]  /*147e0*/  BSYNC B1 ;  /* 0x0000000000017941 */ /* 0x000fea0003800000 */
.L_x_247:
        /* <DEDUP_REMOVED lines=12> */
.L_x_250:
[----:B------:R-:W-:Y:S05]  /*148b0*/  BSYNC B1 ;  /* 0x0000000000017941 */ /* 0x000fea0003800000 */
.L_x_249:
        /* <DEDUP_REMOVED lines=12> */
.L_x_252:
[----:B------:R-:W-:Y:S05]  /*14980*/  BSYNC B1 ;  /* 0x0000000000017941 */ /* 0x000fea0003800000 */
.L_x_251:
[----:B0-----:R-:W2:Y:S01]  /*14990*/  LDL.LU R7, [R1+0x200] ;  /* 0x0002000001077983 */ /* 0x001ea20000300800 */
[----:B-----5:R-:W-:Y:S01]  /*149a0*/  LOP3.LUT R6, R6, 0xff, RZ, 0xc0, !PT ;  /* 0x000000ff06067812 */ /* 0x020fe200078ec0ff */
[----:B------:R-:W-:Y:S01]  /*149b0*/  BSSY B1, `(.L_x_253) ;  /* 0x000000b000017945 */ /* 0x000fe20003800000 */
[----:B------:R-:W-:Y:S02]  /*149c0*/  ISETP.LT.OR P3, PT, R0, 0xd2, !P2 ;  /* 0x000000d20000780c */ /* 0x000fe40005761670 */
[----:B------:R-:W-:-:S05]  /*149d0*/  F2FP.F16.E4M3.UNPACK_B R6, R6 ;  /* 0x00000006ff06723e */ /* 0x000fca00020006ff */
[----:B------:R-:W-:-:S05]  /*149e0*/  HADD2.F32 R6, -RZ, R6.H0_H0 ;  /* 0x20000006ff067230 */ /* 0x000fca0000004100 */
[----:B------:R-:W-:-:S04]  /*149f0*/  FMUL R6, R6, UR23 ;  /* 0x0000001706067c20 */ /* 0x000fc80008400000 */
[----:B--2---:R-:W-:-:S05]  /*14a00*/  FFMA R6, R7, UR22, R6 ;  /* 0x0000001607067c23 */ /* 0x004fca0008000006 */
[----:B------:R-:W-:Y:S02]  /*14a10*/  F2FP.SATFINITE.E4M3.F32.PACK_AB_MERGE_C R7, RZ, R6, RZ ;  /* 0x00000006ff07723e */ /* 0x000fe400048070ff */
[----:B------:R-:W-:-:S03]  /*14a20*/  PRMT R6, RZ, 0x7610, R6 ;  /* 0x00007610ff067816 */ /* 0x000fc60000000006 */
[----:B------:R0:W-:Y:S01]  /*14a30*/  @!P5 STG.E.U8 desc[UR20][R24.64+0xd0], R7 ;  /* 0x0000d0071800d986 */ /* 0x0001e2000c101114 */
[----:B------:R-:W-:Y:S05]  /*14a40*/  @P3 BRA `(.L_x_254) ;  /* 0x0000000000043947 */ /* 0x000fea0003800000 */
[----:B------:R2:W5:Y:S02]  /*14a50*/  LDG.E.U8 R6, desc[UR20][R4.64+0xd1] ;  /* 0x0000d11404067981 */ /* 0x000564000c1e1100 */
.L_x_254:
[----:B------:R-:W-:Y:S05]  /*14a60*/  BSYNC B1 ;  /* 0x0000000000017941 */ /* 0x000fea0003800000 */
.L_x_253:
[----:B0-----:R-:W3:Y:S01]  /*14a70*/  LDL.LU R7, [R1+0x204] ;  /* 0x0002040001077983 */ /* 0x001ee20000300800 */
[----:B-----5:R-:W-:Y:S01]  /*14a80*/  LOP3.LUT R6, R6, 0xff, RZ, 0xc0, !PT ;  /* 0x000000ff06067812 */ /* 0x020fe200078ec0ff */
[----:B------:R-:W-:Y:S01]  /*14a90*/  BSSY B1, `(.L_x_255) ;  /* 0x000000b000017945 */ /* 0x000fe20003800000 */
[----:B------:R-:W-:Y:S02]  /*14aa0*/  ISETP.LT.OR P5, PT, R0, 0xd9, !P1 ;  /* 0x000000d90000780c */ /* 0x000fe40004fa1670 */
[----:B------:R-:W-:-:S05]  /*14ab0*/  F2FP.F16.E4M3.UNPACK_B R6, R6 ;  /* 0x00000006ff06723e */ /* 0x000fca00020006ff */
[----:B------:R-:W-:-:S05]  /*14ac0*/  HADD2.F32 R6, -RZ, R6.H0_H0 ;  /* 0x20000006ff067230 */ /* 0x000fca0000004100 */
[----:B------:R-:W-:-:S04]  /*14ad0*/  FMUL R6, R6, UR23 ;  /* 0x0000001706067c20 */ /* 0x000fc80008400000 */
[----:B---3--:R-:W-:-:S05]  /*14ae0*/  FFMA R6, R7, UR22, R6 ;  /* 0x0000001607067c23 */ /* 0x008fca0008000006 */
[----:B------:R-:W-:Y:S02]  /*14af0*/  F2FP.SATFINITE.E4M3.F32.PACK_AB_MERGE_C R7, RZ, R6, RZ ;  /* 0x00000006ff07723e */ /* 0x000fe400048070ff */
[----:B------:R-:W-:-:S03]  /*14b00*/  PRMT R6, RZ, 0x7610, R6 ;  /* 0x00007610ff067816 */ /* 0x000fc60000000006 */
[----:B------:R0:W-:Y:S01]  /*14b10*/  @!P3 STG.E.U8 desc[UR20][R24.64+0xd1], R7 ;  /* 0x0000d1071800b986 */ /* 0x0001e2000c101114 */
[----:B------:R-:W-:Y:S05]  /*14b20*/  @P5 BRA `(.L_x_256) ;  /* 0x0000000000045947 */ /* 0x000fea0003800000 */
[----:B------:R3:W5:Y:S02]  /*14b30*/  LDG.E.U8 R6, desc[UR20][R30.64+0xd8] ;  /* 0x0000d8141e067981 */ /* 0x000764000c1e1100 */
.L_x_256:
[----:B------:R-:W-:Y:S05]  /*14b40*/  BSYNC B1 ;  /* 0x0000000000017941 */ /* 0x000fea0003800000 */
.L_x_255:
        /* <DEDUP_REMOVED lines=13> */
.L_x_258:
[----:B------:R-:W-:Y:S05]  /*14c20*/  BSYNC B1 ;  /* 0x0000000000017941 */ /* 0x000fea0003800000 */
.L_x_257:
        /* <DEDUP_REMOVED lines=13> */
.L_x_260:
[----:B------:R-:W-:Y:S05]  /*14d00*/  BSYNC B1 ;  /* 0x0000000000017941 */ /* 0x000fea0003800000 */
.L_x_259:
        /* <DEDUP_REMOVED lines=13> */
.L_x_262:
[----:B------:R-:W-:Y:S05]  /*14de0*/  BSYNC B1 ;  /* 0x0000000000017941 */ /* 0x000fea0003800000 */
.L_x_261:
        /* <DEDUP_REMOVED lines=13> */
.L_x_264:
[----:B------:R-:W-:Y:S05]  /*14ec0*/  BSYNC B1 ;  /* 0x0000000000017941 */ /* 0x000fea0003800000 */
.L_x_263:
        /* <DEDUP_REMOVED lines=13> */
.L_x_266:
[----:B------:R-:W-:Y:S05]  /*14fa0*/  BSYNC B1 ;  /* 0x0000000000017941 */ /* 0x000fea0003800000 */
.L_x_265:
        /* <DEDUP_REMOVED lines=13> */
.L_x_268:
[----:B------:R-:W-:Y:S05]  /*15080*/  BSYNC B1 ;  /* 0x0000000000017941 */ /* 0x000fea0003800000 */
.L_x_267:
        /* <DEDUP_REMOVED lines=13> */
.L_x_270:
[----:B------:R-:W-:Y:S05]  /*15160*/  BSYNC B1 ;  /* 0x0000000000017941 */ /* 0x000fea0003800000 */
.L_x_269:
        /* <DEDUP_REMOVED lines=13> */
.L_x_272:
[----:B------:R-:W-:Y:S05]  /*15240*/  BSYNC B1 ;  /* 0x0000000000017941 */ /* 0x000fea0003800000 */
.L_x_271:
        /* <DEDUP_REMOVED lines=13> */
.L_x_274:
[----:B------:R-:W-:Y:S05]  /*15320*/  BSYNC B1 ;  /* 0x0000000000017941 */ /* 0x000fea0003800000 */
.L_x_273:
        /* <DEDUP_REMOVED lines=13> */
.L_x_276:
[----:B------:R-:W-:Y:S05]  /*15400*/  BSYNC B1 ;  /* 0x0000000000017941 */ /* 0x000fea0003800000 */
.L_x_275:
        /* <DEDUP_REMOVED lines=13> */
.L_x_278:
[----:B------:R-:W-:Y:S05]  /*154e0*/  BSYNC B1 ;  /* 0x0000000000017941 */ /* 0x000fea0003800000 */
.L_x_277:
        /* <DEDUP_REMOVED lines=13> */
.L_x_280:
[----:B------:R-:W-:Y:S05]  /*155c0*/  BSYNC B1 ;  /* 0x0000000000017941 */ /* 0x000fea0003800000 */
.L_x_279:
        /* <DEDUP_REMOVED lines=13> */
.L_x_282:
[----:B------:R-:W-:Y:S05]  /*156a0*/  BSYNC B1 ;  /* 0x0000000000017941 */ /* 0x000fea0003800000 */
.L_x_281:
        /* <DEDUP_REMOVED lines=13> */
.L_x_284:
[----:B------:R-:W-:Y:S05]  /*15780*/  BSYNC B1 ;  /* 0x0000000000017941 */ /* 0x000fea0003800000 */
.L_x_283:
        /* <DEDUP_REMOVED lines=13> */
.L_x_286:
[----:B------:R-:W-:Y:S05]  /*15860*/  BSYNC B1 ;  /* 0x0000000000017941 */ /* 0x000fea0003800000 */
.L_x_285:
        /* <DEDUP_REMOVED lines=13> */
.L_x_288:
[----:B------:R-:W-:Y:S05]  /*15940*/  BSYNC B1 ;  /* 0x0000000000017941 */ /* 0x000fea0003800000 */
.L_x_287:
        /* <DEDUP_REMOVED lines=13> */
.L_x_290:
[----:B------:R-:W-:Y:S05]  /*15a20*/  BSYNC B1 ;  /* 0x0000000000017941 */ /* 0x000fea0003800000 */
.L_x_289:
        /* <DEDUP_REMOVED lines=13> */
.L_x_292:
[----:B------:R-:W-:Y:S05]  /*15b00*/  BSYNC B1 ;  /* 0x0000000000017941 */ /* 0x000fea0003800000 */
.L_x_291:
[----:B0-----:R-:W2:Y:S01]  /*15b10*/  LDL.LU R3, [R1+0x250] ;  /* 0x0002500001037983 */ /* 0x001ea20000300800 */
[----:B-----5:R-:W-:Y:S01]  /*15b20*/  LOP3.LUT R6, R6, 0xff, RZ, 0xc0, !PT ;  /* 0x000000ff06067812 */ /* 0x020fe200078ec0ff */
[----:B------:R-:W-:Y:S01]  /*15b30*/  BSSY B1, `(.L_x_293) ;  /* 0x000000b000017945 */ /* 0x000fe20003800000 */
[----:B------:R-:W-:Y:S02]  /*15b40*/  ISETP.LT.OR P2, PT, R0, 0xfa, !P2 ;  /* 0x000000fa0000780c */ /* 0x000fe40005741670 */
[----:B------:R-:W-:Y:S02]  /*15b50*/  F2FP.F16.E4M3.UNPACK_B R6, R6 ;  /* 0x00000006ff06723e */ /* 0x000fe400020006ff */
[----:B------:R-:W-:-:S03]  /*15b60*/  PRMT R2, RZ, 0x7610, R2 ;  /* 0x00007610ff027816 */ /* 0x000fc60000000002 */
[----:B------:R-:W-:-:S05]  /*15b70*/  HADD2.F32 R6, -RZ, R6.H0_H0 ;  /* 0x20000006ff067230 */ /* 0x000fca0000004100 */
[----:B------:R-:W-:-:S04]  /*15b80*/  FMUL R6, R6, UR23 ;  /* 0x0000001706067c20 */ /* 0x000fc80008400000 */
[----:B--2---:R-:W-:-:S05]  /*15b90*/  FFMA R6, R3, UR22, R6 ;  /* 0x0000001603067c23 */ /* 0x004fca0008000006 */
[----:B------:R-:W-:-:S05]  /*15ba0*/  F2FP.SATFINITE.E4M3.F32.PACK_AB_MERGE_C R3, RZ, R6, RZ ;  /* 0x00000006ff03723e */ /* 0x000fca00048070ff */
[----:B------:R0:W-:Y:S01]  /*15bb0*/  @!P3 STG.E.U8 desc[UR20][R24.64+0xf8], R3 ;  /* 0x0000f8031800b986 */ /* 0x0001e2000c101114 */
[----:B------:R-:W-:Y:S05]  /*15bc0*/  @P2 BRA `(.L_x_294) ;  /* 0x0000000000042947 */ /* 0x000fea0003800000 */
[----:B------:R2:W5:Y:S02]  /*15bd0*/  LDG.E.U8 R2, desc[UR20][R4.64+0xf9] ;  /* 0x0000f91404027981 */ /* 0x000564000c1e1100 */
.L_x_294:
[----:B------:R-:W-:Y:S05]  /*15be0*/  BSYNC B1 ;  /* 0x0000000000017941 */ /* 0x000fea0003800000 */
.L_x_293:
[----:B------:R-:W2:Y:S01]  /*15bf0*/  LDL.LU R7, [R1+0x254] ;  /* 0x0002540001077983 */ /* 0x000ea20000300800 */
[----:B-----5:R-:W-:Y:S01]  /*15c00*/  LOP3.LUT R2, R2, 0xff, RZ, 0xc0, !PT ;  /* 0x000000ff02027812 */ /* 0x020fe200078ec0ff */
[----:B------:R-:W-:Y:S01]  /*15c10*/  BSSY B1, `(.L_x_295) ;  /* 0x0000013000017945 */ /* 0x000fe20003800000 */
[----:B--234-:R-:W-:Y:S02]  /*15c20*/  IADD3 R5, P1, R33, 0x80, RZ ;  /* 0x0000008021057810 */ /* 0x01cfe40007f3e0ff */
[----:B------:R-:W-:-:S03]  /*15c30*/  F2FP.F16.E4M3.UNPACK_B R2, R2 ;  /* 0x00000002ff02723e */ /* 0x000fc600020006ff */
[----:B0-----:R-:W-:Y:S01]  /*15c40*/  IMAD.X R3, RZ, RZ, R37, P1 ;  /* 0x000000ffff037224 */ /* 0x001fe200008e0625 */
[----:B------:R-:W-:Y:S01]  /*15c50*/  ISETP.GE.AND P1, PT, R32, 0x81, PT ;  /* 0x000000812000780c */ /* 0x000fe20003f26270 */
[----:B------:R-:W-:Y:S02]  /*15c60*/  HADD2.F32 R2, -RZ, R2.H0_H0 ;  /* 0x20000002ff027230 */ /* 0x000fe40000004100 */
[----:B------:R-:W-:Y:S01]  /*15c70*/  IMAD R6, R3, UR6, RZ ;  /* 0x0000000603067c24 */ /* 0x000fe2000f8e02ff */
[----:B------:R-:W-:Y:S02]  /*15c80*/  ISETP.LT.OR P5, PT, R0, 0x1, !P1 ;  /* 0x000000010000780c */ /* 0x000fe40004fa1670 */
[----:B------:R-:W-:Y:S01]  /*15c90*/  FMUL R4, R2, UR23 ;  /* 0x0000001702047c20 */ /* 0x000fe20008400000 */
[----:B------:R-:W-:-:S04]  /*15ca0*/  IMAD.WIDE.U32 R2, R5, UR6, R34 ;  /* 0x0000000605027c25 */ /* 0x000fc8000f8e0022 */
[----:B------:R-:W-:Y:S01]  /*15cb0*/  IMAD R5, R5, UR7, R6 ;  /* 0x0000000705057c24 */ /* 0x000fe2000f8e0206 */
[----:B------:R-:W-:-:S04]  /*15cc0*/  IADD3 R2, P3, R2, UR10, RZ ;  /* 0x0000000a02027c10 */ /* 0x000fc8000ff7e0ff */
[----:B------:R-:W-:Y:S01]  /*15cd0*/  IADD3.X R3, R3, UR11, R5, P3, !PT ;  /* 0x0000000b03037c10 */ /* 0x000fe20009ffe405 */
[----:B------:R-:W-:-:S05]  /*15ce0*/  FFMA R4, R7, UR22, R4 ;  /* 0x0000001607047c23 */ /* 0x000fca0008000004 */
[----:B------:R-:W-:Y:S02]  /*15cf0*/  F2FP.SATFINITE.E4M3.F32.PACK_AB_MERGE_C R7, RZ, R4, RZ ;  /* 0x00000004ff07723e */ /* 0x000fe400048070ff */
[----:B------:R-:W-:-:S03]  /*15d00*/  PRMT R4, RZ, 0x7610, R4 ;  /* 0x00007610ff047816 */ /* 0x000fc60000000004 */
[----:B------:R0:W-:Y:S01]  /*15d10*/  @!P2 STG.E.U8 desc[UR20][R24.64+0xf9], R7 ;  /* 0x0000f9071800a986 */ /* 0x0001e2000c101114 */
[----:B------:R-:W-:Y:S05]  /*15d20*/  @P5 BRA `(.L_x_296) ;  /* 0x0000000000045947 */ /* 0x000fea0003800000 */
[----:B------:R2:W5:Y:S02]  /*15d30*/  LDG.E.U8 R4, desc[UR20][R2.64] ;  /* 0x0000001402047981 */ /* 0x000564000c1e1100 */
.L_x_296:
[----:B------:R-:W-:Y:S05]  /*15d40*/  BSYNC B1 ;  /* 0x0000000000017941 */ /* 0x000fea0003800000 */
.L_x_295:
[----:B------:R-:W3:Y:S01]  /*15d50*/  LDL.LU R5, [R1+0x258] ;  /* 0x0002580001057983 */ /* 0x000ee20000300800 */
        /* <DEDUP_REMOVED lines=12> */
.L_x_298:
[----:B------:R-:W-:Y:S05]  /*15e20*/  BSYNC B1 ;  /* 0x0000000000017941 */ /* 0x000fea0003800000 */
.L_x_297:
[----:B---3--:R-:W3:Y:S01]  /*15e30*/  LDL.LU R5, [R1+0x25c] ;  /* 0x00025c0001057983 */ /* 0x008ee20000300800 */
[----:B-----5:R-:W-:Y:S01]  /*15e40*/  LOP3.LUT R4, R4, 0xff, RZ, 0xc0, !PT ;  /* 0x000000ff04047812 */ /* 0x020fe200078ec0ff */
[----:B------:R-:W-:Y:S01]  /*15e50*/  BSSY B1, `(.L_x_299) ;  /* 0x0000013000017945 */ /* 0x000fe20003800000 */
[----:B------:R-:W-:Y:S02]  /*15e60*/  IADD3 R33, P2, R33, 0x88, RZ ;  /* 0x0000008821217810 */ /* 0x000fe40007f5e0ff */
[----:B------:R-:W-:Y:S02]  /*15e70*/  F2FP.F16.E4M3.UNPACK_B R4, R4 ;  /* 0x00000004ff04723e */ /* 0x000fe400020006ff */
[----:B------:R-:W-:Y:S01]  /*15e80*/  PRMT R6, RZ, 0x7610, R6 ;  /* 0x00007610ff067816 */ /* 0x000fe20000000006 */
[----:B------:R-:W-:Y:S01]  /*15e90*/  IMAD.X R36, RZ, RZ, R37, P2 ;  /* 0x000000ffff247224 */ /* 0x000fe200010e0625 */
[----:B------:R-:W-:Y:S01]  /*15ea0*/  ISETP.GE.AND P2, PT, R32, 0x89, PT ;  /* 0x000000892000780c */ /* 0x000fe20003f46270 */
[----:B------:R-:W-:-:S02]  /*15eb0*/  HADD2.F32 R4, -RZ, R4.H0_H0 ;  /* 0x20000004ff047230 */ /* 0x000fc40000004100 */
[----:B------:R-:W-:Y:S01]  /*15ec0*/  IMAD R36, R36, UR6, RZ ;  /* 0x0000000624247c24 */ /* 0x000fe2000f8e02ff */
[----:B------:R-:W-:Y:S01]  /*15ed0*/  ISETP.LT.OR P5, PT, R0, 0x1, !P2 ;  /* 0x000000010000780c */ /* 0x000fe200057a1670 */
[----:B------:R-:W-:-:S04]  /*15ee0*/  IMAD.WIDE.U32 R34, R33, UR6, R34 ;  /* 0x0000000621227c25 */ /* 0x000fc8000f8e0022 */
[----:B------:R-:W-:Y:S01]  /*15ef0*/  FMUL R4, R4, UR23 ;  /* 0x0000001704047c20 */ /* 0x000fe20008400000 */
[----:B------:R-:W-:-:S03]  /*15f00*/  IMAD R33, R33, UR7, R36 ;  /* 0x0000000721217c24 */ /* 0x000fc6000f8e0224 */
[----:B---3--:R-:W-:Y:S01]  /*15f10*/  FFMA R5, R5, UR22, R4 ;  /* 0x0000001605057c23 */ /* 0x008fe20008000004 */
[----:B------:R-:W-:-:S04]  /*15f20*/  IADD3 R4, P6, R34, UR10, RZ ;  /* 0x0000000a22047c10 */ /* 0x000fc8000ffde0ff */
[----:B0-----:R-:W-:Y:S02]  /*15f30*/  F2FP.SATFINITE.E4M3.F32.PACK_AB_MERGE_C R7, RZ, R5, RZ ;  /* 0x00000005ff07723e */ /* 0x001fe400048070ff */
[----:B------:R-:W-:-:S03]  /*15f40*/  IADD3.X R5, R35, UR11, R33, P6, !PT ;  /* 0x0000000b23057c10 */ /* 0x000fc6000b7fe421 */
[----:B------:R0:W-:Y:S01]  /*15f50*/  @!P3 STG.E.U8 desc[UR20][R28.64+0x1], R7 ;  /* 0x000001071c00b986 */ /* 0x0001e2000c101114 */
[----:B------:R-:W-:Y:S05]  /*15f60*/  @P5 BRA `(.L_x_300) ;  /* 0x0000000000045947 */ /* 0x000fea0003800000 */
[----:B------:R3:W5:Y:S02]  /*15f70*/  LDG.E.U8 R6, desc[UR20][R4.64] ;  /* 0x0000001404067981 */ /* 0x000764000c1e1100 */
.L_x_300:
[----:B------:R-:W-:Y:S05]  /*15f80*/  BSYNC B1 ;  /* 0x0000000000017941 */ /* 0x000fea0003800000 */
.L_x_299:
        /* <DEDUP_REMOVED lines=13> */
.L_x_302:
[----:B------:R-:W-:Y:S05]  /*16060*/  BSYNC B1 ;  /* 0x0000000000017941 */ /* 0x000fea0003800000 */
.L_x_301:
        /* <DEDUP_REMOVED lines=13> */
.L_x_304:
[----:B------:R-:W-:Y:S05]  /*16140*/  BSYNC B1 ;  /* 0x0000000000017941 */ /* 0x000fea0003800000 */
.L_x_303:
        /* <DEDUP_REMOVED lines=13> */
.L_x_306:
[----:B------:R-:W-:Y:S05]  /*16220*/  BSYNC B1 ;  /* 0x0000000000017941 */ /* 0x000fea0003800000 */
.L_x_305:
        /* <DEDUP_REMOVED lines=13> */
.L_x_308:
[----:B------:R-:W-:Y:S05]  /*16300*/  BSYNC B1 ;  /* 0x0000000000017941 */ /* 0x000fea0003800000 */
.L_x_307:
        /* <DEDUP_REMOVED lines=13> */
.L_x_310:
[----:B------:R-:W-:Y:S05]  /*163e0*/  BSYNC B1 ;  /* 0x0000000000017941 */ /* 0x000fea0003800000 */
.L_x_309:
        /* <DEDUP_REMOVED lines=13> */
.L_x_312:
[----:B------:R-:W-:Y:S05]  /*164c0*/  BSYNC B1 ;  /* 0x0000000000017941 */ /* 0x000fea0003800000 */
.L_x_311:
        /* <DEDUP_REMOVED lines=13> */
.L_x_314:
[----:B------:R-:W-:Y:S05]  /*165a0*/  BSYNC B1 ;  /* 0x0000000000017941 */ /* 0x000fea0003800000 */
.L_x_313:
        /* <DEDUP_REMOVED lines=13> */
.L_x_316:
[----:B------:R-:W-:Y:S05]  /*16680*/  BSYNC B1 ;  /* 0x0000000000017941 */ /* 0x000fea0003800000 */
.L_x_315:
        /* <DEDUP_REMOVED lines=13> */
.L_x_318:
[----:B------:R-:W-:Y:S05]  /*16760*/  BSYNC B1 ;  /* 0x0000000000017941 */ /* 0x000fea0003800000 */
.L_x_317:
        /* <DEDUP_REMOVED lines=13> */
.L_x_320:
[----:B------:R-:W-:Y:S05]  /*16840*/  BSYNC B1 ;  /* 0x0000000000017941 */ /* 0x000fea0003800000 */
.L_x_319:
        /* <DEDUP_REMOVED lines=13> */
.L_x_322:
[----:B------:R-:W-:Y:S05]  /*16920*/  BSYNC B1 ;  /* 0x0000000000017941 */ /* 0x000fea0003800000 */
.L_x_321:
        /* <DEDUP_REMOVED lines=13> */
.L_x_324:
[----:B------:R-:W-:Y:S05]  /*16a00*/  BSYNC B1 ;  /* 0x0000000000017941 */ /* 0x000fea0003800000 */
.L_x_323:
        /* <DEDUP_REMOVED lines=13> */
.L_x_326:
[----:B------:R-:W-:Y:S05]  /*16ae0*/  BSYNC B1 ;  /* 0x0000000000017941 */ /* 0x000fea0003800000 */
.L_x_325:
        /* <DEDUP_REMOVED lines=13> */
.L_x_328:
[----:B------:R-:W-:Y:S05]  /*16bc0*/  BSYNC B1 ;  /* 0x0000000000017941 */ /* 0x000fea0003800000 */
.L_x_327:
        /* <DEDUP_REMOVED lines=13> */
.L_x_330:
[----:B------:R-:W-:Y:S05]  /*16ca0*/  BSYNC B1 ;  /* 0x0000000000017941 */ /* 0x000fea0003800000 */
.L_x_329:
        /* <DEDUP_REMOVED lines=13> */
.L_x_332:
[----:B------:R-:W-:Y:S05]  /*16d80*/  BSYNC B1 ;  /* 0x0000000000017941 */ /* 0x000fea0003800000 */
.L_x_331:
        /* <DEDUP_REMOVED lines=13> */
.L_x_334:
[----:B------:R-:W-:Y:S05]  /*16e60*/  BSYNC B1 ;  /* 0x0000000000017941 */ /* 0x000fea0003800000 */
.L_x_333:
        /* <DEDUP_REMOVED lines=13> */
.L_x_336:
[----:B------:R-:W-:Y:S05]  /*16f40*/  BSYNC B1 ;  /* 0x0000000000017941 */ /* 0x000fea0003800000 */
.L_x_335:
        /* <DEDUP_REMOVED lines=13> */
.L_x_338:
[----:B------:R-:W-:Y:S05]  /*17020*/  BSYNC B1 ;  /* 0x0000000000017941 */ /* 0x000fea0003800000 */
.L_x_337:
        /* <DEDUP_REMOVED lines=13> */
.L_x_340:
[----:B------:R-:W-:Y:S05]  /*17100*/  BSYNC B1 ;  /* 0x0000000000017941 */ /* 0x000fea0003800000 */
.L_x_339:
        /* <DEDUP_REMOVED lines=13> */
.L_x_342:
[----:B------:R-:W-:Y:S05]  /*171e0*/  BSYNC B1 ;  /* 0x0000000000017941 */ /* 0x000fea0003800000 */
.L_x_341:
        /* <DEDUP_REMOVED lines=13> */
.L_x_344:
[----:B------:R-:W-:Y:S05]  /*172c0*/  BSYNC B1 ;  /* 0x0000000000017941 */ /* 0x000fea0003800000 */
.L_x_343:
        /* <DEDUP_REMOVED lines=13> */
.L_x_346:
[----:B------:R-:W-:Y:S05]  /*173a0*/  BSYNC B1 ;  /* 0x0000000000017941 */ /* 0x000fea0003800000 */
.L_x_345:
        /* <DEDUP_REMOVED lines=13> */
.L_x_348:
[----:B------:R-:W-:Y:S05]  /*17480*/  BSYNC B1 ;  /* 0x0000000000017941 */ /* 0x000fea0003800000 */
.L_x_347:
        /* <DEDUP_REMOVED lines=13> */
.L_x_350:
[----:B------:R-:W-:Y:S05]  /*17560*/  BSYNC B1 ;  /* 0x0000000000017941 */ /* 0x000fea0003800000 */
.L_x_349:
        /* <DEDUP_REMOVED lines=13> */
.L_x_352:
[----:B------:R-:W-:Y:S05]  /*17640*/  BSYNC B1 ;  /* 0x0000000000017941 */ /* 0x000fea0003800000 */
.L_x_351:
        /* <DEDUP_REMOVED lines=13> */
.L_x_354:
[----:B------:R-:W-:Y:S05]  /*17720*/  BSYNC B1 ;  /* 0x0000000000017941 */ /* 0x000fea0003800000 */
.L_x_353:
        /* <DEDUP_REMOVED lines=13> */
.L_x_356:
[----:B------:R-:W-:Y:S05]  /*17800*/  BSYNC B1 ;  /* 0x0000000000017941 */ /* 0x000fea0003800000 */
.L_x_355:
        /* <DEDUP_REMOVED lines=13> */
.L_x_358:
[----:B------:R-:W-:Y:S05]  /*178e0*/  BSYNC B1 ;  /* 0x0000000000017941 */ /* 0x000fea0003800000 */
.L_x_357:
        /* <DEDUP_REMOVED lines=13> */
.L_x_360:
[----:B------:R-:W-:Y:S05]  /*179c0*/  BSYNC B1 ;  /* 0x0000000000017941 */ /* 0x000fea0003800000 */
.L_x_359:
        /* <DEDUP_REMOVED lines=13> */
.L_x_362:
[----:B------:R-:W-:Y:S05]  /*17aa0*/  BSYNC B1 ;  /* 0x0000000000017941 */ /* 0x000fea0003800000 */
.L_x_361:
        /* <DEDUP_REMOVED lines=13> */
.L_x_364:
[----:B------:R-:W-:Y:S05]  /*17b80*/  BSYNC B1 ;  /* 0x0000000000017941 */ /* 0x000fea0003800000 */
.L_x_363:
        /* <DEDUP_REMOVED lines=13> */
.L_x_366:
[----:B------:R-:W-:Y:S05]  /*17c60*/  BSYNC B1 ;  /* 0x0000000000017941 */ /* 0x000fea0003800000 */
.L_x_365:
        /* <DEDUP_REMOVED lines=13> */
.L_x_368:
[----:B------:R-:W-:Y:S05]  /*17d40*/  BSYNC B1 ;  /* 0x0000000000017941 */ /* 0x000fea0003800000 */
.L_x_367:
        /* <DEDUP_REMOVED lines=13> */
.L_x_370:
[----:B------:R-:W-:Y:S05]  /*17e20*/  BSYNC B1 ;  /* 0x0000000000017941 */ /* 0x000fea0003800000 */
.L_x_369:
        /* <DEDUP_REMOVED lines=13> */
.L_x_372:
[----:B------:R-:W-:Y:S05]  /*17f00*/  BSYNC B1 ;  /* 0x0000000000017941 */ /* 0x000fea0003800000 */
.L_x_371:
        /* <DEDUP_REMOVED lines=13> */
.L_x_374:
[----:B------:R-:W-:Y:S05]  /*17fe0*/  BSYNC B1 ;  /* 0x0000000000017941 */ /* 0x000fea0003800000 */
.L_x_373:
        /* <DEDUP_REMOVED lines=13> */
.L_x_376:
[----:B------:R-:W-:Y:S05]  /*180c0*/  BSYNC B1 ;  /* 0x0000000000017941 */ /* 0x000fea0003800000 */
.L_x_375:
        /* <DEDUP_REMOVED lines=13> */
.L_x_378:
[----:B------:R-:W-:Y:S05]  /*181a0*/  BSYNC B1 ;  /* 0x0000000000017941 */ /* 0x000fea0003800000 */
.L_x_377:
        /* <DEDUP_REMOVED lines=13> */
.L_x_380:
[----:B------:R-:W-:Y:S05]  /*18280*/  BSYNC B1 ;  /* 0x0000000000017941 */ /* 0x000fea0003800000 */
.L_x_379:
        /* <DEDUP_REMOVED lines=13> */
.L_x_382:
[----:B------:R-:W-:Y:S05]  /*18360*/  BSYNC B1 ;  /* 0x0000000000017941 */ /* 0x000fea0003800000 */
.L_x_381:
        /* <DEDUP_REMOVED lines=13> */
.L_x_384:
[----:B------:R-:W-:Y:S05]  /*18440*/  BSYNC B1 ;  /* 0x0000000000017941 */ /* 0x000fea0003800000 */
.L_x_383:
        /* <DEDUP_REMOVED lines=13> */
.L_x_386:
[----:B------:R-:W-:Y:S05]  /*18520*/  BSYNC B1 ;  /* 0x0000000000017941 */ /* 0x000fea0003800000 */
.L_x_385:
        /* <DEDUP_REMOVED lines=13> */
.L_x_388:
[----:B------:R-:W-:Y:S05]  /*18600*/  BSYNC B1 ;  /* 0x0000000000017941 */ /* 0x000fea0003800000 */
.L_x_387:
        /* <DEDUP_REMOVED lines=13> */
.L_x_390:
[----:B------:R-:W-:Y:S05]  /*186e0*/  BSYNC B1 ;  /* 0x0000000000017941 */ /* 0x000fea0003800000 */
.L_x_389:
        /* <DEDUP_REMOVED lines=13> */
.L_x_392:
[----:B------:R-:W-:Y:S05]  /*187c0*/  BSYNC B1 ;  /* 0x0000000000017941 */ /* 0x000fea0003800000 */
.L_x_391:
        /* <DEDUP_REMOVED lines=13> */
.L_x_394:
[----:B------:R-:W-:Y:S05]  /*188a0*/  BSYNC B1 ;  /* 0x0000000000017941 */ /* 0x000fea0003800000 */
.L_x_393:
        /* <DEDUP_REMOVED lines=13> */
.L_x_396:
[----:B------:R-:W-:Y:S05]  /*18980*/  BSYNC B1 ;  /* 0x0000000000017941 */ /* 0x000fea0003800000 */
.L_x_395:
        /* <DEDUP_REMOVED lines=13> */
.L_x_398:
[----:B------:R-:W-:Y:S05]  /*18a60*/  BSYNC B1 ;  /* 0x0000000000017941 */ /* 0x000fea0003800000 */
.L_x_397:
        /* <DEDUP_REMOVED lines=13> */
.L_x_400:
[----:B------:R-:W-:Y:S05]  /*18b40*/  BSYNC B1 ;  /* 0x0000000000017941 */ /* 0x000fea0003800000 */
.L_x_399:
        /* <DEDUP_REMOVED lines=13> */
.L_x_402:
[----:B------:R-:W-:Y:S05]  /*18c20*/  BSYNC B1 ;  /* 0x0000000000017941 */ /* 0x000fea0003800000 */
.L_x_401:
        /* <DEDUP_REMOVED lines=13> */
.L_x_404:
[----:B------:R-:W-:Y:S05]  /*18d00*/  BSYNC B1 ;  /* 0x0000000000017941 */ /* 0x000fea0003800000 */
.L_x_403:
        /* <DEDUP_REMOVED lines=13> */
.L_x_406:
[----:B------:R-:W-:Y:S05]  /*18de0*/  BSYNC B1 ;  /* 0x0000000000017941 */ /* 0x000fea0003800000 */
.L_x_405:
        /* <DEDUP_REMOVED lines=13> */
.L_x_408:
[----:B------:R-:W-:Y:S05]  /*18ec0*/  BSYNC B1 ;  /* 0x0000000000017941 */ /* 0x000fea0003800000 */
.L_x_407:
        /* <DEDUP_REMOVED lines=13> */
.L_x_410:
[----:B------:R-:W-:Y:S05]  /*18fa0*/  BSYNC B1 ;  /* 0x0000000000017941 */ /* 0x000fea0003800000 */
.L_x_409:
        /* <DEDUP_REMOVED lines=13> */
.L_x_412:
[----:B------:R-:W-:Y:S05]  /*19080*/  BSYNC B1 ;  /* 0x0000000000017941 */ /* 0x000fea0003800000 */
.L_x_411:
        /* <DEDUP_REMOVED lines=13> */
.L_x_414:
[----:B------:R-:W-:Y:S05]  /*19160*/  BSYNC B1 ;  /* 0x0000000000017941 */ /* 0x000fea0003800000 */
.L_x_413:
        /* <DEDUP_REMOVED lines=13> */
.L_x_416:
[----:B------:R-:W-:Y:S05]  /*19240*/  BSYNC B1 ;  /* 0x0000000000017941 */ /* 0x000fea0003800000 */
.L_x_415:
        /* <DEDUP_REMOVED lines=13> */
.L_x_418:
[----:B------:R-:W-:Y:S05]  /*19320*/  BSYNC B1 ;  /* 0x0000000000017941 */ /* 0x000fea0003800000 */
.L_x_417:
        /* <DEDUP_REMOVED lines=13> */
.L_x_420:
[----:B------:R-:W-:Y:S05]  /*19400*/  BSYNC B1 ;  /* 0x0000000000017941 */ /* 0x000fea0003800000 */
.L_x_419:
        /* <DEDUP_REMOVED lines=13> */
.L_x_422:
[----:B------:R-:W-:Y:S05]  /*194e0*/  BSYNC B1 ;  /* 0x0000000000017941 */ /* 0x000fea0003800000 */
.L_x_421:
        /* <DEDUP_REMOVED lines=13> */
.L_x_424:
[----:B------:R-:W-:Y:S05]  /*195c0*/  BSYNC B1 ;  /* 0x0000000000017941 */ /* 0x000fea0003800000 */
.L_x_423:
        /* <DEDUP_REMOVED lines=13> */
.L_x_426:
[----:B------:R-:W-:Y:S05]  /*196a0*/  BSYNC B1 ;  /* 0x0000000000017941 */ /* 0x000fea0003800000 */
.L_x_425:
        /* <DEDUP_REMOVED lines=13> */
.L_x_428:
[----:B------:R-:W-:Y:S05]  /*19780*/  BSYNC B1 ;  /* 0x0000000000017941 */ /* 0x000fea0003800000 */
.L_x_427:
        /* <DEDUP_REMOVED lines=13> */
.L_x_430:
[----:B------:R-:W-:Y:S05]  /*19860*/  BSYNC B1 ;  /* 0x0000000000017941 */ /* 0x000fea0003800000 */
.L_x_429:
        /* <DEDUP_REMOVED lines=13> */
.L_x_432:
[----:B------:R-:W-:Y:S05]  /*19940*/  BSYNC B1 ;  /* 0x0000000000017941 */ /* 0x000fea0003800000 */
.L_x_431:
        /* <DEDUP_REMOVED lines=13> */
.L_x_434:
[----:B------:R-:W-:Y:S05]  /*19a20*/  BSYNC B1 ;  /* 0x0000000000017941 */ /* 0x000fea0003800000 */
.L_x_433:
        /* <DEDUP_REMOVED lines=13> */
.L_x_436:
[----:B------:R-:W-:Y:S05]  /*19b00*/  BSYNC B1 ;  /* 0x0000000000017941 */ /* 0x000fea0003800000 */
.L_x_435:
        /* <DEDUP_REMOVED lines=13> */
.L_x_438:
[----:B------:R-:W-:Y:S05]  /*19be0*/  BSYNC B1 ;  /* 0x0000000000017941 */ /* 0x000fea0003800000 */
.L_x_437:
        /* <DEDUP_REMOVED lines=13> */
.L_x_440:
[----:B------:R-:W-:Y:S05]  /*19cc0*/  BSYNC B1 ;  /* 0x0000000000017941 */ /* 0x000fea0003800000 */
.L_x_439:
        /* <DEDUP_REMOVED lines=13> */
.L_x_442:
[----:B------:R-:W-:Y:S05]  /*19da0*/  BSYNC B1 ;  /* 0x0000000000017941 */ /* 0x000fea0003800000 */
.L_x_441:
        /* <DEDUP_REMOVED lines=13> */
.L_x_444:
[----:B------:R-:W-:Y:S05]  /*19e80*/  BSYNC B1 ;  /* 0x0000000000017941 */ /* 0x000fea0003800000 */
.L_x_443:
        /* <DEDUP_REMOVED lines=13> */
.L_x_446:
[----:B------:R-:W-:Y:S05]  /*19f60*/  BSYNC B1 ;  /* 0x0000000000017941 */ /* 0x000fea0003800000 */
.L_x_445:
        /* <DEDUP_REMOVED lines=13> */
.L_x_448:
[----:B------:R-:W-:Y:S05]  /*1a040*/  BSYNC B1 ;  /* 0x0000000000017941 */ /* 0x000fea0003800000 */
.L_x_447:
        /* <DEDUP_REMOVED lines=13> */
.L_x_450:
[----:B------:R-:W-:Y:S05]  /*1a120*/  BSYNC B1 ;  /* 0x0000000000017941 */ /* 0x000fea0003800000 */
.L_x_449:
        /* <DEDUP_REMOVED lines=13> */
.L_x_452:
[----:B------:R-:W-:Y:S05]  /*1a200*/  BSYNC B1 ;  /* 0x0000000000017941 */ /* 0x000fea0003800000 */
.L_x_451:
        /* <DEDUP_REMOVED lines=13> */
.L_x_454:
[----:B------:R-:W-:Y:S05]  /*1a2e0*/  BSYNC B1 ;  /* 0x0000000000017941 */ /* 0x000fea0003800000 */
.L_x_453:
        /* <DEDUP_REMOVED lines=13> */
.L_x_456:
[----:B------:R-:W-:Y:S05]  /*1a3c0*/  BSYNC B1 ;  /* 0x0000000000017941 */ /* 0x000fea0003800000 */
.L_x_455:
        /* <DEDUP_REMOVED lines=13> */
.L_x_458:
[----:B------:R-:W-:Y:S05]  /*1a4a0*/  BSYNC B1 ;  /* 0x0000000000017941 */ /* 0x000fea0003800000 */
.L_x_457:
        /* <DEDUP_REMOVED lines=13> */
.L_x_460:
[----:B------:R-:W-:Y:S05]  /*1a580*/  BSYNC B1 ;  /* 0x0000000000017941 */ /* 0x000fea0003800000 */
.L_x_459:
        /* <DEDUP_REMOVED lines=13> */
.L_x_462:
[----:B------:R-:W-:Y:S05]  /*1a660*/  BSYNC B1 ;  /* 0x0000000000017941 */ /* 0x000fea0003800000 */
.L_x_461:
        /* <DEDUP_REMOVED lines=13> */
.L_x_464:
[----:B------:R-:W-:Y:S05]  /*1a740*/  BSYNC B1 ;  /* 0x0000000000017941 */ /* 0x000fea0003800000 */
.L_x_463:
        /* <DEDUP_REMOVED lines=13> */
.L_x_466:
[----:B------:R-:W-:Y:S05]  /*1a820*/  BSYNC B1 ;  /* 0x0000000000017941 */ /* 0x000fea0003800000 */
.L_x_465:
        /* <DEDUP_REMOVED lines=13> */
.L_x_468:
[----:B------:R-:W-:Y:S05]  /*1a900*/  BSYNC B1 ;  /* 0x0000000000017941 */ /* 0x000fea0003800000 */
.L_x_467:
        /* <DEDUP_REMOVED lines=13> */
.L_x_470:
[----:B------:R-:W-:Y:S05]  /*1a9e0*/  BSYNC B1 ;  /* 0x0000000000017941 */ /* 0x000fea0003800000 */
.L_x_469:
        /* <DEDUP_REMOVED lines=13> */
.L_x_472:
[----:B------:R-:W-:Y:S05]  /*1aac0*/  BSYNC B1 ;  /* 0x0000000000017941 */ /* 0x000fea0003800000 */
.L_x_471:
        /* <DEDUP_REMOVED lines=13> */
.L_x_474:
[----:B------:R-:W-:Y:S05]  /*1aba0*/  BSYNC B1 ;  /* 0x0000000000017941 */ /* 0x000fea0003800000 */
.L_x_473:
        /* <DEDUP_REMOVED lines=13> */
.L_x_476:
[----:B------:R-:W-:Y:S05]  /*1ac80*/  BSYNC B1 ;  /* 0x0000000000017941 */ /* 0x000fea0003800000 */
.L_x_475:
        /* <DEDUP_REMOVED lines=13> */
.L_x_478:
[----:B------:R-:W-:Y:S05]  /*1ad60*/  BSYNC B1 ;  /* 0x0000000000017941 */ /* 0x000fea0003800000 */
.L_x_477:
        /* <DEDUP_REMOVED lines=13> */
.L_x_480:
[----:B------:R-:W-:Y:S05]  /*1ae40*/  BSYNC B1 ;  /* 0x0000000000017941 */ /* 0x000fea0003800000 */
.L_x_479:
        /* <DEDUP_REMOVED lines=13> */
.L_x_482:
[----:B------:R-:W-:Y:S05]  /*1af20*/  BSYNC B1 ;  /* 0x0000000000017941 */ /* 0x000fea0003800000 */
.L_x_481:
        /* <DEDUP_REMOVED lines=13> */
.L_x_484:
[----:B------:R-:W-:Y:S05]  /*1b000*/  BSYNC B1 ;  /* 0x0000000000017941 */ /* 0x000fea0003800000 */
.L_x_483:
        /* <DEDUP_REMOVED lines=13> */
.L_x_486:
[----:B------:R-:W-:Y:S05]  /*1b0e0*/  BSYNC B1 ;  /* 0x0000000000017941 */ /* 0x000fea0003800000 */
.L_x_485:
        /* <DEDUP_REMOVED lines=13> */
.L_x_488:
[----:B------:R-:W-:Y:S05]  /*1b1c0*/  BSYNC B1 ;  /* 0x0000000000017941 */ /* 0x000fea0003800000 */
.L_x_487:
        /* <DEDUP_REMOVED lines=13> */
.L_x_490:
[----:B------:R-:W-:Y:S05]  /*1b2a0*/  BSYNC B1 ;  /* 0x0000000000017941 */ /* 0x000fea0003800000 */
.L_x_489:
        /* <DEDUP_REMOVED lines=13> */
.L_x_492:
[----:B------:R-:W-:Y:S05]  /*1b380*/  BSYNC B1 ;  /* 0x0000000000017941 */ /* 0x000fea0003800000 */
.L_x_491:
        /* <DEDUP_REMOVED lines=13> */
.L_x_494:
[----:B------:R-:W-:Y:S05]  /*1b460*/  BSYNC B1 ;  /* 0x0000000000017941 */ /* 0x000fea0003800000 */
.L_x_493:
        /* <DEDUP_REMOVED lines=13> */
.L_x_496:
[----:B------:R-:W-:Y:S05]  /*1b540*/  BSYNC B1 ;  /* 0x0000000000017941 */ /* 0x000fea0003800000 */
.L_x_495:
        /* <DEDUP_REMOVED lines=13> */
.L_x_498:
[----:B------:R-:W-:Y:S05]  /*1b620*/  BSYNC B1 ;  /* 0x0000000000017941 */ /* 0x000fea0003800000 */
.L_x_497:
        /* <DEDUP_REMOVED lines=13> */
.L_x_500:
[----:B------:R-:W-:Y:S05]  /*1b700*/  BSYNC B1 ;  /* 0x0000000000017941 */ /* 0x000fea0003800000 */
.L_x_499:
        /* <DEDUP_REMOVED lines=13> */
.L_x_502:
[----:B------:R-:W-:Y:S05]  /*1b7e0*/  BSYNC B1 ;  /* 0x0000000000017941 */ /* 0x000fea0003800000 */
.L_x_501:
        /* <DEDUP_REMOVED lines=13> */
.L_x_504:
[----:B------:R-:W-:Y:S05]  /*1b8c0*/  BSYNC B1 ;  /* 0x0000000000017941 */ /* 0x000fea0003800000 */
.L_x_503:
        /* <DEDUP_REMOVED lines=13> */
.L_x_506:
[----:B------:R-:W-:Y:S05]  /*1b9a0*/  BSYNC B1 ;  /* 0x0000000000017941 */ /* 0x000fea0003800000 */
.L_x_505:
        /* <DEDUP_REMOVED lines=13> */
.L_x_508:
[----:B------:R-:W-:Y:S05]  /*1ba80*/  BSYNC B1 ;  /* 0x0000000000017941 */ /* 0x000fea0003800000 */
.L_x_507:
        /* <DEDUP_REMOVED lines=13> */
.L_x_510:
[----:B------:R-:W-:Y:S05]  /*1bb60*/  BSYNC B1 ;  /* 0x0000000000017941 */ /* 0x000fea0003800000 */
.L_x_509:
        /* <DEDUP_REMOVED lines=13> */
.L_x_512:
[----:B------:R-:W-:Y:S05]  /*1bc40*/  BSYNC B1 ;  /* 0x0000000000017941 */ /* 0x000fea0003800000 */
.L_x_511:
        /* <DEDUP_REMOVED lines=13> */
.L_x_514:
[----:B------:R-:W-:Y:S05]  /*1bd20*/  BSYNC B1 ;  /* 0x0000000000017941 */ /* 0x000fea0003800000 */
.L_x_513:
        /* <DEDUP_REMOVED lines=13> */
.L_x_516:
[----:B------:R-:W-:Y:S05]  /*1be00*/  BSYNC B1 ;  /* 0x0000000000017941 */ /* 0x000fea0003800000 */
.L_x_515:
        /* <DEDUP_REMOVED lines=13> */
.L_x_518:
[----:B------:R-:W-:Y:S05]  /*1bee0*/  BSYNC B1 ;  /* 0x0000000000017941 */ /* 0x000fea0003800000 */
.L_x_517:
        /* <DEDUP_REMOVED lines=13> */
.L_x_520:
[----:B------:R-:W-:Y:S05]  /*1bfc0*/  BSYNC B1 ;  /* 0x0000000000017941 */ /* 0x000fea0003800000 */
.L_x_519:
        /* <DEDUP_REMOVED lines=13> */
.L_x_522:
[----:B------:R-:W-:Y:S05]  /*1c0a0*/  BSYNC B1 ;  /* 0x0000000000017941 */ /* 0x000fea0003800000 */
.L_x_521:
        /* <DEDUP_REMOVED lines=13> */
.L_x_524:
[----:B------:R-:W-:Y:S05]  /*1c180*/  BSYNC B1 ;  /* 0x0000000000017941 */ /* 0x000fea0003800000 */
.L_x_523:
        /* <DEDUP_REMOVED lines=13> */
.L_x_526:
[----:B------:R-:W-:Y:S05]  /*1c260*/  BSYNC B1 ;  /* 0x0000000000017941 */ /* 0x000fea0003800000 */
.L_x_525:
        /* <DEDUP_REMOVED lines=13> */
.L_x_528:
[----:B------:R-:W-:Y:S05]  /*1c340*/  BSYNC B1 ;  /* 0x0000000000017941 */ /* 0x000fea0003800000 */
.L_x_527:
        /* <DEDUP_REMOVED lines=13> */
.L_x_530:
[----:B------:R-:W-:Y:S05]  /*1c420*/  BSYNC B1 ;  /* 0x0000000000017941 */ /* 0x000fea0003800000 */
.L_x_529:
        /* <DEDUP_REMOVED lines=13> */
.L_x_532:
[----:B------:R-:W-:Y:S05]  /*1c500*/  BSYNC B1 ;  /* 0x0000000000017941 */ /* 0x000fea0003800000 */
.L_x_531:
        /* <DEDUP_REMOVED lines=13> */
.L_x_534:
[----:B------:R-:W-:Y:S05]  /*1c5e0*/  BSYNC B1 ;  /* 0x0000000000017941 */ /* 0x000fea0003800000 */
.L_x_533:
        /* <DEDUP_REMOVED lines=13> */
.L_x_536:
[----:B------:R-:W-:Y:S05]  /*1c6c0*/  BSYNC B1 ;  /* 0x0000000000017941 */ /* 0x000fea0003800000 */
.L_x_535:
        /* <DEDUP_REMOVED lines=13> */
.L_x_538:
[----:B------:R-:W-:Y:S05]  /*1c7a0*/  BSYNC B1 ;  /* 0x0000000000017941 */ /* 0x000fea0003800000 */
.L_x_537:
        /* <DEDUP_REMOVED lines=13> */
.L_x_540:
[----:B------:R-:W-:Y:S05]  /*1c880*/  BSYNC B1 ;  /* 0x0000000000017941 */ /* 0x000fea0003800000 */
.L_x_539:
        /* <DEDUP_REMOVED lines=13> */
.L_x_542:
[----:B------:R-:W-:Y:S05]  /*1c960*/  BSYNC B1 ;  /* 0x0000000000017941 */ /* 0x000fea0003800000 */
.L_x_541:
        /* <DEDUP_REMOVED lines=13> */
.L_x_544:
[----:B------:R-:W-:Y:S05]  /*1ca40*/  BSYNC B1 ;  /* 0x0000000000017941 */ /* 0x000fea0003800000 */
.L_x_543:
        /* <DEDUP_REMOVED lines=13> */
.L_x_546:
[----:B------:R-:W-:Y:S05]  /*1cb20*/  BSYNC B1 ;  /* 0x0000000000017941 */ /* 0x000fea0003800000 */
.L_x_545:
[----:B--234-:R-:W2:Y:S01]  /*1cb30*/  LDL.LU R3, [R1+0x44c] ;  /* 0x00044c0001037983 */ /* 0x01cea20000300800 */
        /* <DEDUP_REMOVED lines=12> */
.L_x_548:
[----:B------:R-:W-:Y:S05]  /*1cc00*/  BSYNC B1 ;  /* 0x0000000000017941 */ /* 0x000fea0003800000 */
.L_x_547:
[----:B--2---:R-:W2:Y:S01]  /*1cc10*/  LDL.LU R3, [R1+0x450] ;  /* 0x0004500001037983 */ /* 0x004ea20000300800 */
        /* <DEDUP_REMOVED lines=12> */
.L_x_550:
[----:B------:R-:W-:Y:S05]  /*1cce0*/  BSYNC B1 ;  /* 0x0000000000017941 */ /* 0x000fea0003800000 */
.L_x_549:
[----:B------:R-:W-:Y:S05]  /*1ccf0*/  @P2 BRA `(.L_x_551) ;  /* 0x00000048008c2947 */ /* 0x000fea0003800000 */
[----:B------:R-:W2:Y:S01]  /*1cd00*/  LDL.LU R2, [R1+0x454] ;  /* 0x0004540001027983 */ /* 0x000ea20000300800 */
[----:B-----5:R-:W-:-:S04]  /*1cd10*/  LOP3.LUT R0, R0, 0xff, RZ, 0xc0, !PT ;  /* 0x000000ff00007812 */ /* 0x020fc800078ec0ff */
[----:B------:R-:W-:-:S05]  /*1cd20*/  F2FP.F16.E4M3.UNPACK_B R0, R0 ;  /* 0x00000000ff00723e */ /* 0x000fca00020006ff */
[----:B------:R-:W-:-:S05]  /*1cd30*/  HADD2.F32 R0, -RZ, R0.H0_H0 ;  /* 0x20000000ff007230 */ /* 0x000fca0000004100 */
[----:B------:R-:W-:-:S04]  /*1cd40*/  FMUL R0, R0, UR23 ;  /* 0x0000001700007c20 */ /* 0x000fc80008400000 */
[----:B--2---:R-:W-:-:S05]  /*1cd50*/  FFMA R0, R2, UR22, R0 ;  /* 0x0000001602007c23 */ /* 0x004fca0008000000 */
[----:B------:R-:W-:-:S05]  /*1cd60*/  F2FP.SATFINITE.E4M3.F32.PACK_AB_MERGE_C R3, RZ, R0, RZ ;  /* 0x00000000ff03723e */ /* 0x000fca00048070ff */
[----:B------:R2:W-:Y:S01]  /*1cd70*/  STG.E.U8 desc[UR20][R26.64+0xf9], R3 ;  /* 0x0000f9031a007986 */ /* 0x0005e2000c101114 */
[----:B------:R-:W-:Y:S05]  /*1cd80*/  BRA `(.L_x_551) ;  /* 0x0000004800687947 */ /* 0x000fea0003800000 */
.L_x_38:
[----:B------:R-:W-:Y:S01]  /*1cd90*/  ISETP.GE.AND P1, PT, R32, 0x1, PT ;  /* 0x000000012000780c */ /* 0x000fe20003f26270 */
[----:B------:R-:W-:Y:S01]  /*1cda0*/  FMUL R5, R5, UR22 ;  /* 0x0000001605057c20 */ /* 0x000fe20008400000 */
[----:B------:R-:W2:Y:S02]  /*1cdb0*/  LDL.LU R37, [R1+0x200] ;  /* 0x0002000001257983 */ /* 0x000ea40000300800 */
[----:B------:R-:W-:Y:S02]  /*1cdc0*/  ISETP.LT.OR P2, PT, R0, 0x2, !P1 ;  /* 0x000000020000780c */ /* 0x000fe40004f41670 */
[----:B------:R-:W-:Y:S01]  /*1cdd0*/  F2FP.SATFINITE.E4M3.F32.PACK_AB_MERGE_C R5, RZ, R5, RZ ;  /* 0x00000005ff05723e */ /* 0x000fe200048070ff */
[----:B------:R-:W-:Y:S01]  /*1cde0*/  FMUL R4, R4, UR22 ;  /* 0x0000001604047c20 */ /* 0x000fe20008400000 */
[----:B------:R-:W-:Y:S01]  /*1cdf0*/  FMUL R6, R6, UR22 ;  /* 0x0000001606067c20 */ /* 0x000fe20008400000 */
[----:B------:R-:W-:Y:S01]  /*1ce00*/  FMUL R7, R7, UR22 ;  /* 0x0000001607077c20 */ /* 0x000fe20008400000 */
[----:B------:R-:W-:Y:S01]  /*1ce10*/  ISETP.LT.OR P5, PT, R0, 0x9, !P1 ;  /* 0x000000090000780c */ /* 0x000fe20004fa1670 */
[----:B------:R-:W-:Y:S01]  /*1ce20*/  FMUL R8, R8, UR22 ;  /* 0x0000001608087c20 */ /* 0x000fe20008400000 */
[----:B------:R-:W-:Y:S01]  /*1ce30*/  FMUL R9, R9, UR22 ;  /* 0x0000001609097c20 */ /* 0x000fe20008400000 */
[----:B------:R-:W-:Y:S01]  /*1ce40*/  FMUL R10, R10, UR22 ;  /* 0x000000160a0a7c20 */ /* 0x000fe20008400000 */
[----:B------:R-:W-:Y:S01]  /*1ce50*/  FMUL R11, R11, UR22 ;  /* 0x000000160b0b7c20 */ /* 0x000fe20008400000 */
[----:B------:R-:W-:Y:S01]  /*1ce60*/  FMUL R12, R12, UR22 ;  /* 0x000000160c0c7c20 */ /* 0x000fe20008400000 */
[----:B------:R-:W-:Y:S01]  /*1ce70*/  FMUL R13, R13, UR22 ;  /* 0x000000160d0d7c20 */ /* 0x000fe20008400000 */
[----:B------:R0:W-:Y:S01]  /*1ce80*/  @!P2 STG.E.U8 desc[UR20][R2.64+0x1], R5 ;  /* 0x000001050200a986 */ /* 0x0001e2000c101114 */
[----:B------:R-:W-:-:S02]  /*1ce90*/  ISETP.LT.OR P2, PT, R0, 0x1, !P1 ;  /* 0x000000010000780c */ /* 0x000fc40004f41670 */
[----:B------:R-:W-:Y:S01]  /*1cea0*/  F2FP.SATFINITE.E4M3.F32.PACK_AB_MERGE_C R4, RZ, R4, RZ ;  /* 0x00000004ff04723e */ /* 0x000fe200048070ff */
[----:B------:R-:W-:Y:S01]  /*1ceb0*/  FMUL R14, R14, UR22 ;  /* 0x000000160e0e7c20 */ /* 0x000fe20008400000 */
        /* <DEDUP_REMOVED lines=9> */
[----:B------:R-:W-:Y:S01]  /*1cf50*/  @!P2 STG.E.U8 desc[UR20][R2.64], R4 ;  /* 0x000000040200a986 */ /* 0x000fe2000c101114 */
[----:B------:R-:W-:Y:S01]  /*1cf60*/  ISETP.GE.AND P2, PT, R32, 0x9, PT ;  /* 0x000000092000780c */ /* 0x000fe20003f46270 */
[----:B------:R-:W-:Y:S01]  /*1cf70*/  FMUL R152, R152, UR22 ;  /* 0x0000001698987c20 */ /* 0x000fe20008400000 */
[----:B------:R-:W-:Y:S01]  /*1cf80*/  FMUL R153, R153, UR22 ;  /* 0x0000001699997c20 */ /* 0x000fe20008400000 */
[----:B------:R-:W-:Y:S01]  /*1cf90*/  FMUL R154, R154, UR22 ;  /* 0x000000169a9a7c20 */ /* 0x000fe20008400000 */
[----:B------:R-:W-:Y:S01]  /*1cfa0*/  ISETP.LT.OR P3, PT, R0, 0x1, !P2 ;  /* 0x000000010000780c */ /* 0x000fe20005761670 */
[----:B------:R-:W-:Y:S01]  /*1cfb0*/  FMUL R155, R155, UR22 ;  /* 0x000000169b9b7c20 */ /* 0x000fe20008400000 */
[----:B------:R-:W-:Y:S01]  /*1cfc0*/  F2FP.SATFINITE.E4M3.F32.PACK_AB_MERGE_C R6, RZ, R6, RZ ;  /* 0x00000006ff06723e */ /* 0x000fe200048070ff */
[----:B------:R-:W-:Y:S01]  /*1cfd0*/  FMUL R156, R156, UR22 ;  /* 0x000000169c9c7c20 */ /* 0x000fe20008400000 */
        /* <DEDUP_REMOVED lines=10> */
[----:B------:R-:W-:-:S02]  /*1d080*/  ISETP.LT.OR P3, PT, R0, 0x2, !P2 ;  /* 0x000000020000780c */ /* 0x000fc40005761670 */
        /* <DEDUP_REMOVED lines=10> */
[----:B------:R-:W4:Y:S04]  /*1d130*/  LDL.LU R36, [R1+0x204] ;  /* 0x0002040001247983 */ /* 0x000f280000300800 */
[----:B------:R5:W-:Y:S01]  /*1d140*/  @!P3 STG.E.U8 desc[UR20][R24.64+0x1], R7 ;  /* 0x000001071800b986 */ /* 0x000be2000c101114 */
[----:B------:R-:W-:-:S03]  /*1d150*/  ISETP.LT.OR P3, PT, R0, 0xa, !P1 ;  /* 0x0000000a0000780c */ /* 0x000fc60004f61670 */
[----:B------:R-:W-:Y:S01]  /*1d160*/  @!P5 STG.E.U8 desc[UR20][R2.64+0x8], R8 ;  /* 0x000008080200d986 */ /* 0x000fe2000c101114 */
[C---:B------:R-:W-:Y:S02]  /*1d170*/  ISETP.LT.OR P5, PT, R0.reuse, 0x9, !P2 ;  /* 0x000000090000780c */ /* 0x040fe400057a1670 */
[----:B------:R-:W-:Y:S01]  /*1d180*/  F2FP.SATFINITE.E4M3.F32.PACK_AB_MERGE_C R10, RZ, R10, RZ ;  /* 0x0000000aff0a723e */ /* 0x000fe200048070ff */
[----:B------:R-:W3:Y:S01]  /*1d190*/  LDL.LU R35, [R1+0x208] ;  /* 0x0002080001237983 */ /* 0x000ee20000300800 */
[----:B------:R-:W-:Y:S02]  /*1d1a0*/  F2FP.SATFINITE.E4M3.F32.PACK_AB_MERGE_C R11, RZ, R11, RZ ;  /* 0x0000000bff0b723e */ /* 0x000fe400048070ff */
[----:B------:R-:W-:Y:S01]  /*1d1b0*/  F2FP.SATFINITE.E4M3.F32.PACK_AB_MERGE_C R12, RZ, R12, RZ ;  /* 0x0000000cff0c723e */ /* 0x000fe200048070ff */
[----:B------:R-:W-:Y:S01]  /*1d1c0*/  FMUL R173, R173, UR22 ;  /* 0x00000016adad7c20 */ /* 0x000fe20008400000 */
[----:B------:R-:W-:Y:S01]  /*1d1d0*/  F2FP.SATFINITE.E4M3.F32.PACK_AB_MERGE_C R13, RZ, R13, RZ ;  /* 0x0000000dff0d723e */ /* 0x000fe200048070ff */
[----:B------:R-:W-:Y:S01]  /*1d1e0*/  @!P3 STG.E.U8 desc[UR20][R2.64+0x9], R9 ;  /* 0x000009090200b986 */ /* 0x000fe2000c101114 */
[----:B------:R-:W-:-:S03]  /*1d1f0*/  ISETP.LT.OR P3, PT, R0, 0xa, !P2 ;  /* 0x0000000a0000780c */ /* 0x000fc60005761670 */
[----:B------:R-:W-:Y:S01]  /*1d200*/  @!P5 STG.E.U8 desc[UR20][R24.64+0x8], R10 ;  /* 0x0000080a1800d986 */ /* 0x000fe2000c101114 */
[----:B------:R-:W-:Y:S02]  /*1d210*/  ISETP.LT.OR P5, PT, R0, 0x11, !P1 ;  /* 0x000000110000780c */ /* 0x000fe40004fa1670 */
        /* <DEDUP_REMOVED lines=23> */
[----:B------:R-:W-:Y:S01]  /*1d390*/  ISETP.LT.OR P6, PT, R0, 0x29, !P2 ;  /* 0x000000290000780c */ /* 0x000fe200057c1670 */
[----:B------:R-:W3:Y:S01]  /*1d3a0*/  LDL.LU R30, [R1+0x218] ;  /* 0x00021800011e7983 */ /* 0x000ee20000300800 */
[----:B------:R-:W-:Y:S01]  /*1d3b0*/  F2FP.SATFINITE.E4M3.F32.PACK_AB_MERGE_C R152, RZ, R152, RZ ;  /* 0x00000098ff98723e */ /* 0x000fe200048070ff */
[----:B------:R-:W-:Y:S01]  /*1d3c0*/  FMUL R176, R176, UR22 ;  /* 0x00000016b0b07c20 */ /* 0x000fe20008400000 */
[----:B------:R-:W-:Y:S01]  /*1d3d0*/  F2FP.SATFINITE.E4M3.F32.PACK_AB_MERGE_C R153, RZ, R153, RZ ;  /* 0x00000099ff99723e */ /* 0x000fe200048070ff */
[----:B------:R-:W-:Y:S01]  /*1d3e0*/  @!P3 STG.E.U8 desc[UR20][R24.64+0x11], R15 ;  /* 0x0000110f1800b986 */ /* 0x000fe2000c101114 */
[C---:B------:R-:W-:Y:S01]  /*1d3f0*/  ISETP.LT.OR P3, PT, R0.reuse, 0x1a, !P1 ;  /* 0x0000001a0000780c */ /* 0x040fe20004f61670 */
[----:B------:R-:W-:Y:S01]  /*1d400*/  FMUL R177, R177, UR22 ;  /* 0x00000016b1b17c20 */ /* 0x000fe20008400000 */
[----:B------:R-:W-:Y:S01]  /*1d410*/  F2FP.SATFINITE.E4M3.F32.PACK_AB_MERGE_C R154, RZ, R154, RZ ;  /* 0x0000009aff9a723e */ /* 0x000fe200048070ff */
[----:B------:R-:W-:Y:S01]  /*1d420*/  @!P5 STG.E.U8 desc[UR20][R2.64+0x18], R16 ;  /* 0x000018100200d986 */ /* 0x000fe2000c101114 */
[----:B------:R-:W-:Y:S01]  /*1d430*/  ISETP.LT.OR P5, PT, R0, 0x19, !P2 ;  /* 0x000000190000780c */ /* 0x000fe200057a1670 */
[----:B------:R-:W-:Y:S01]  /*1d440*/  FMUL R178, R178, UR22 ;  /* 0x00000016b2b27c20 */ /* 0x000fe20008400000 */
[----:B------:R-:W-:Y:S01]  /*1d450*/  F2FP.SATFINITE.E4M3.F32.PACK_AB_MERGE_C R155, RZ, R155, RZ ;  /* 0x0000009bff9b723e */ /* 0x000fe200048070ff */
[----:B------:R-:W-:Y:S01]  /*1d460*/  FMUL R179, R179, UR22 ;  /* 0x00000016b3b37c20 */ /* 0x000fe20008400000 */
[----:B------:R-:W-:Y:S01]  /*1d470*/  F2FP.SATFINITE.E4M3.F32.PACK_AB_MERGE_C R156, RZ, R156, RZ ;  /* 0x0000009cff9c723e */ /* 0x000fe200048070ff */
[----:B------:R-:W-:Y:S01]  /*1d480*/  FMUL R180, R180, UR22 ;  /* 0x00000016b4b47c20 */ /* 0x000fe20008400000 */
[----:B------:R-:W-:Y:S01]  /*1d490*/  F2FP.SATFINITE.E4M3.F32.PACK_AB_MERGE_C R157, RZ, R157, RZ ;  /* 0x0000009dff9d723e */ /* 0x000fe200048070ff */
[----:B------:R-:W-:Y:S01]  /*1d4a0*/  FMUL R181, R181, UR22 ;  /* 0x00000016b5b57c20 */ /* 0x000fe20008400000 */
[----:B------:R-:W-:Y:S01]  /*1d4b0*/  F2FP.SATFINITE.E4M3.F32.PACK_AB_MERGE_C R158, RZ, R158, RZ ;  /* 0x0000009eff9e723e */ /* 0x000fe200048070ff */
[----:B------:R-:W-:Y:S01]  /*1d4c0*/  @!P3 STG.E.U8 desc[UR20][R2.64+0x19], R17 ;  /* 0x000019110200b986 */ /* 0x000fe2000c101114 */
[----:B------:R-:W-:Y:S01]  /*1d4d0*/  ISETP.LT.OR P3, PT, R0, 0x1a, !P2 ;  /* 0x0000001a0000780c */ /* 0x000fe20005761670 */
        /* <DEDUP_REMOVED lines=25> */
[----:B0-----:R-:W-:Y:S01]  /*1d670*/  F2FP.SATFINITE.E4M3.F32.PACK_AB_MERGE_C R5, RZ, R168, RZ ;  /* 0x000000a8ff05723e */ /* 0x001fe200048070ff */
[----:B------:R-:W-:Y:S01]  /*1d680*/  @!P3 STG.E.U8 desc[UR20][R2.64+0x21], R21 ;  /* 0x000021150200b986 */ /* 0x000fe2000c101114 */
[----:B------:R-:W-:Y:S01]  /*1d690*/  ISETP.LT.OR P3, PT, R0, 0x22, !P2 ;  /* 0x000000220000780c */ /* 0x000fe20005761670 */
[----:B------:R-:W-:Y:S01]  /*1d6a0*/  FMUL R192, R192, UR22 ;  /* 0x00000016c0c07c20 */ /* 0x000fe20008400000 */
[----:B------:R-:W-:Y:S01]  /*1d6b0*/  F2FP.SATFINITE.E4M3.F32.PACK_AB_MERGE_C R169, RZ, R169, RZ ;  /* 0x000000a9ffa9723e */ /* 0x000fe200048070ff */
[----:B------:R-:W-:Y:S01]  /*1d6c0*/  @!P5 STG.E.U8 desc[UR20][R24.64+0x20], R22 ;  /* 0x000020161800d986 */ /* 0x000fe2000c101114 */
[----:B------:R-:W-:Y:S01]  /*1d6d0*/  ISETP.LT.OR P5, PT, R0, 0x29, !P1 ;  /* 0x000000290000780c */ /* 0x000fe20004fa1670 */
[----:B------:R-:W-:Y:S01]  /*1d6e0*/  FMUL R193, R193, UR22 ;  /* 0x00000016c1c17c20 */ /* 0x000fe20008400000 */
[----:B-----5:R-:W-:Y:S01]  /*1d6f0*/  F2FP.SATFINITE.E4M3.F32.PACK_AB_MERGE_C R7, RZ, R170, RZ ;  /* 0x000000aaff07723e */ /* 0x020fe200048070ff */
        /* <DEDUP_REMOVED lines=75> */
[----:B------:R-:W-:Y:S01]  /*1dbb0*/  FMUL R218, R218, UR22 ;  /* 0x00000016dada7c20 */ /* 0x000fe20008400000 */
        /* <DEDUP_REMOVED lines=11> */
[----:B------:R-:W-:Y:S01]  /*1dc70*/  FMUL R222, R222, UR22 ;  /* 0x00000016dede7c20 */ /* 0x000fe20008400000 */
[----:B------:R-:W-:Y:S01]  /*1dc80*/  FMUL R223, R223, UR22 ;  /* 0x00000016dfdf7c20 */ /* 0x000fe20008400000 */
[----:B------:R-:W-:Y:S01]  /*1dc90*/  FMUL R224, R224, UR22 ;  /* 0x00000016e0e07c20 */ /* 0x000fe20008400000 */
[----:B------:R0:W-:Y:S01]  /*1dca0*/  @!P3 STG.E.U8 desc[UR20][R2.64+0x48], R5 ;  /* 0x000048050200b986 */ /* 0x0001e2000c101114 */
[C---:B------:R-:W-:Y:S01]  /*1dcb0*/  ISETP.LT.OR P3, PT, R0.reuse, 0x4a, !P2 ;  /* 0x0000004a0000780c */ /* 0x040fe20005761670 */
[----:B------:R-:W-:Y:S01]  /*1dcc0*/  FMUL R225, R225, UR22 ;  /* 0x00000016e1e17c20 */ /* 0x000fe20008400000 */
[----:B------:R-:W-:Y:S01]  /*1dcd0*/  F2FP.SATFINITE.E4M3.F32.PACK_AB_MERGE_C R221, RZ, R221, RZ ;  /* 0x000000ddffdd723e */ /* 0x000fe200048070ff */
[----:B------:R-:W-:Y:S01]  /*1dce0*/  @!P6 STG.E.U8 desc[UR20][R2.64+0x49], R169 ;  /* 0x000049a90200e986 */ /* 0x000fe2000c101114 */
[----:B------:R-:W-:Y:S01]  /*1dcf0*/  ISETP.LT.OR P6, PT, R0, 0x51, !P1 ;  /* 0x000000510000780c */ /* 0x000fe20004fc1670 */
[----:B------:R-:W-:Y:S01]  /*1dd00*/  FMUL R226, R226, UR22 ;  /* 0x00000016e2e27c20 */ /* 0x000fe20008400000 */
[----:B------:R-:W-:Y:S01]  /*1dd10*/  F2FP.SATFINITE.E4M3.F32.PACK_AB_MERGE_C R223, RZ, R223, RZ ;  /* 0x000000dfffdf723e */ /* 0x000fe200048070ff */
[----:B------:R5:W-:Y:S01]  /*1dd20*/  @!P5 STG.E.U8 desc[UR20][R24.64+0x48], R7 ;  /* 0x000048071800d986 */ /* 0x000be2000c101114 */
[----:B------:R-:W-:Y:S01]  /*1dd30*/  ISETP.LT.OR P5, PT, R0, 0x52, !P1 ;  /* 0x000000520000780c */ /* 0x000fe20004fa1670 */
[----:B------:R-:W-:Y:S01]  /*1dd40*/  FMUL R227, R227, UR22 ;  /* 0x00000016e3e37c20 */ /* 0x000fe20008400000 */
[----:B------:R-:W-:Y:S01]  /*1dd50*/  F2FP.SATFINITE.E4M3.F32.PACK_AB_MERGE_C R225, RZ, R225, RZ ;  /* 0x000000e1ffe1723e */ /* 0x000fe200048070ff */
[----:B------:R-:W-:Y:S01]  /*1dd60*/  FMUL R228, R228, UR22 ;  /* 0x00000016e4e47c20 */ /* 0x000fe20008400000 */
[----:B0-----:R-:W-:Y:S01]  /*1dd70*/  F2FP.SATFINITE.E4M3.F32.PACK_AB_MERGE_C R5, RZ, R172, RZ ;  /* 0x000000acff05723e */ /* 0x001fe200048070ff */
[----:B------:R-:W-:Y:S01]  /*1dd80*/  @!P3 STG.E.U8 desc[UR20][R24.64+0x49], R171 ;  /* 0x000049ab1800b986 */ /* 0x000fe2000c101114 */
[C---:B------:R-:W-:Y:S01]  /*1dd90*/  ISETP.LT.OR P3, PT, R0.reuse, 0x51, !P2 ;  /* 0x000000510000780c */ /* 0x040fe20005761670 */
[----:B------:R-:W-:Y:S01]  /*1dda0*/  FMUL R229, R229, UR22 ;  /* 0x00000016e5e57c20 */ /* 0x000fe20008400000 */
[----:B------:R-:W-:Y:S01]  /*1ddb0*/  F2FP.SATFINITE.E4M3.F32.PACK_AB_MERGE_C R227, RZ, R227, RZ ;  /* 0x000000e3ffe3723e */ /* 0x000fe200048070ff */
[----:B------:R0:W-:Y:S01]  /*1ddc0*/  @!P6 STG.E.U8 desc[UR20][R2.64+0x50], R5 ;  /* 0x000050050200e986 */ /* 0x0001e2000c101114 */
[----:B------:R-:W-:Y:S01]  /*1ddd0*/  ISETP.LT.OR P6, PT, R0, 0x52, !P2 ;  /* 0x000000520000780c */ /* 0x000fe200057c1670 */
[----:B------:R-:W-:Y:S01]  /*1dde0*/  FMUL R230, R230, UR22 ;  /* 0x00000016e6e67c20 */ /* 0x000fe20008400000 */
[----:B-----5:R-:W-:Y:S01]  /*1ddf0*/  F2FP.SATFINITE.E4M3.F32.PACK_AB_MERGE_C R7, RZ, R174, RZ ;  /* 0x000000aeff07723e */ /* 0x020fe200048070ff */
[----:B------:R-:W-:Y:S01]  /*1de00*/  @!P5 STG.E.U8 desc[UR20][R2.64+0x51], R173 ;  /* 0x000051ad0200d986 */ /* 0x000fe2000c101114 */
[----:B------:R-:W-:Y:S01]  /*1de10*/  ISETP.LT.OR P5, PT, R0, 0x59, !P1 ;  /* 0x000000590000780c */ /* 0x000fe20004fa1670 */
[----:B------:R-:W-:Y:S01]  /*1de20*/  FMUL R231, R231, UR22 ;  /* 0x00000016e7e77c20 */ /* 0x000fe20008400000 */
[----:B------:R-:W-:Y:S01]  /*1de30*/  F2FP.SATFINITE.E4M3.F32.PACK_AB_MERGE_C R229, RZ, R229, RZ ;  /* 0x000000e5ffe5723e */ /* 0x000fe200048070ff */
[----:B------:R-:W-:Y:S01]  /*1de40*/  FMUL R232, R232, UR22 ;  /* 0x00000016e8e87c20 */ /* 0x000fe20008400000 */
[----:B------:R-:W-:Y:S01]  /*1de50*/  FMUL R233, R233, UR22 ;  /* 0x00000016e9e97c20 */ /* 0x000fe20008400000 */
[----:B------:R5:W-:Y:S01]  /*1de60*/  @!P3 STG.E.U8 desc[UR20][R24.64+0x50], R7 ;  /* 0x000050071800b986 */ /* 0x000be2000c101114 */
[----:B------:R-:W-:Y:S01]  /*1de70*/  ISETP.LT.OR P3, PT, R0, 0x5a, !P1 ;  /* 0x0000005a0000780c */ /* 0x000fe20004f61670 */
        /* <DEDUP_REMOVED lines=9> */
[----:B------:R-:W-:Y:S01]  /*1df10*/  F2FP.SATFINITE.E4M3.F32.PACK_AB_MERGE_C R233, RZ, R233, RZ ;  /* 0x000000e9ffe9723e */ /* 0x000fe200048070ff */
[----:B--2---:R-:W-:Y:S01]  /*1df20*/  FMUL R4, R37, UR22 ;  /* 0x0000001625047c20 */ /* 0x004fe20008400000 */
[----:B-----5:R-:W-:Y:S01]  /*1df30*/  F2FP.SATFINITE.E4M3.F32.PACK_AB_MERGE_C R7, RZ, R178, RZ ;  /* 0x000000b2ff07723e */ /* 0x020fe200048070ff */
[----:B------:R-:W-:Y:S01]  /*1df40*/  @!P3 STG.E.U8 desc[UR20][R2.64+0x59], R177 ;  /* 0x000059b10200b986 */ /* 0x000fe2000c101114 */
[C---:B------:R-:W-:Y:S01]  /*1df50*/  ISETP.LT.OR P3, PT, R0.reuse, 0x61, !P1 ;  /* 0x000000610000780c */ /* 0x040fe20004f61670 */
[----:B------:R-:W-:Y:S01]  /*1df60*/  FMUL R237, R237, UR22 ;  /* 0x00000016eded7c20 */ /* 0x000fe20008400000 */
[----:B------:R-:W-:Y:S01]  /*1df70*/  F2FP.SATFINITE.E4M3.F32.PACK_AB_MERGE_C R235, RZ, R235, RZ ;  /* 0x000000ebffeb723e */ /* 0x000fe200048070ff */
[----:B------:R2:W-:Y:S01]  /*1df80*/  @!P6 STG.E.U8 desc[UR20][R24.64+0x58], R7 ;  /* 0x000058071800e986 */ /* 0x0005e2000c101114 */
[----:B------:R-:W-:-:S02]  /*1df90*/  ISETP.LT.OR P6, PT, R0, 0x62, !P1 ;  /* 0x000000620000780c */ /* 0x000fc40004fc1670 */
[----:B0-----:R-:W-:Y:S01]  /*1dfa0*/  F2FP.SATFINITE.E4M3.F32.PACK_AB_MERGE_C R5, RZ, R180, RZ ;  /* 0x000000b4ff05723e */ /* 0x001fe200048070ff */
[----:B------:R-:W-:Y:S01]  /*1dfb0*/  @!P5 STG.E.U8 desc[UR20][R24.64+0x59], R179 ;  /* 0x000059b31800d986 */ /* 0x000fe2000c101114 */
[C---:B------:R-:W-:Y:S02]  /*1dfc0*/  ISETP.LT.OR P5, PT, R0.reuse, 0x61, !P2 ;  /* 0x000000610000780c */ /* 0x040fe400057a1670 */
[----:B------:R-:W-:Y:S01]  /*1dfd0*/  F2FP.SATFINITE.E4M3.F32.PACK_AB_MERGE_C R9, RZ, R236, RZ ;  /* 0x000000ecff09723e */ /* 0x000fe200048070ff */
[----:B------:R-:W5:Y:S04]  /*1dfe0*/  LDL.LU R37, [R1+0x21c] ;  /* 0x00021c0001257983 */ /* 0x000f680000300800 */
[----:B------:R0:W-:Y:S01]  /*1dff0*/  @!P3 STG.E.U8 desc[UR20][R2.64+0x60], R5 ;  /* 0x000060050200b986 */ /* 0x0001e2000c101114 */
[----:B------:R-:W-:-:S02]  /*1e000*/  ISETP.LT.OR P3, PT, R0, 0x62, !P2 ;  /* 0x000000620000780c */ /* 0x000fc40005761670 */
[----:B--2---:R-:W-:Y:S01]  /*1e010*/  F2FP.SATFINITE.E4M3.F32.PACK_AB_MERGE_C R7, RZ, R182, RZ ;  /* 0x000000b6ff07723e */ /* 0x004fe200048070ff */
[----:B------:R-:W-:Y:S01]  /*1e020*/  @!P6 STG.E.U8 desc[UR20][R2.64+0x61], R181 ;  /* 0x000061b50200e986 */ /* 0x000fe2000c101114 */
[----:B------:R-:W-:-:S03]  /*1e030*/  ISETP.LT.OR P6, PT, R0, 0x69, !P1 ;  /* 0x000000690000780c */ /* 0x000fc60004fc1670 */
[----:B------:R2:W-:Y:S01]  /*1e040*/  @!P5 STG.E.U8 desc[UR20][R24.64+0x60], R7 ;  /* 0x000060071800d986 */ /* 0x0005e2000c101114 */
[----:B------:R-:W-:Y:S02]  /*1e050*/  ISETP.LT.OR P5, PT, R0, 0x6a, !P1 ;  /* 0x0000006a0000780c */ /* 0x000fe40004fa1670 */
[----:B0-----:R-:W-:-:S03]  /*1e060*/  F2FP.SATFINITE.E4M3.F32.PACK_AB_MERGE_C R5, RZ, R184, RZ ;  /* 0x000000b8ff05723e */ /* 0x001fc600048070ff */
[----:B------:R-:W-:Y:S01]  /*1e070*/  @!P3 STG.E.U8 desc[UR20][R24.64+0x61], R183 ;  /* 0x000061b71800b986 */ /* 0x000fe2000c101114 */
[----:B------:R-:W-:-:S03]  /*1e080*/  ISETP.LT.OR P3, PT, R0, 0x69, !P2 ;  /* 0x000000690000780c */ /* 0x000fc60005761670 */
[----:B------:R0:W-:Y:S01]  /*1e090*/  @!P6 STG.E.U8 desc[UR20][R2.64+0x68], R5 ;  /* 0x000068050200e986 */ /* 0x0001e2000c101114 */
[C---:B------:R-:W-:Y:S02]  /*1e0a0*/  ISETP.LT.OR P6, PT, R0.reuse, 0x6a, !P2 ;  /* 0x0000006a0000780c */ /* 0x040fe400057c1670 */
[----:B--2---:R-:W-:Y:S01]  /*1e0b0*/  F2FP.SATFINITE.E4M3.F32.PACK_AB_MERGE_C R7, RZ, R186, RZ ;  /* 0x000000baff07723e */ /* 0x004fe200048070ff */
[----:B------:R-:W-:Y:S01]  /*1e0c0*/  @!P5 STG.E.U8 desc[UR20][R2.64+0x69], R185 ;  /* 0x000069b90200d986 */ /* 0x000fe2000c101114 */
[----:B------:R-:W-:-:S05]  /*1e0d0*/  ISETP.LT.OR P5, PT, R0, 0x71, !P1 ;  /* 0x000000710000780c */ /* 0x000fca0004fa1670 */
[----:B------:R2:W-:Y:S01]  /*1e0e0*/  @!P3 STG.E.U8 desc[UR20][R24.64+0x68], R7 ;  /* 0x000068071800b986 */ /* 0x0005e2000c101114 */
[C---:B------:R-:W-:Y:S02]  /*1e0f0*/  ISETP.LT.OR P3, PT, R0.reuse, 0x72, !P1 ;  /* 0x000000720000780c */ /* 0x040fe40004f61670 */
[----:B0-----:R-:W-:Y:S01]  /*1e100*/  F2FP.SATFINITE.E4M3.F32.PACK_AB_MERGE_C R5, RZ, R188, RZ ;  /* 0x000000bcff05723e */ /* 0x001fe200048070ff */
[----:B------:R-:W-:Y:S01]  /*1e110*/  @!P6 STG.E.U8 desc[UR20][R24.64+0x69], R187 ;  /* 0x000069bb1800e986 */ /* 0x000fe2000c101114 */
[----:B------:R-:W-:-:S03]  /*1e120*/  ISETP.LT.OR P6, PT, R0, 0x71, !P2 ;  /* 0x000000710000780c */ /* 0x000fc600057c1670 */
[----:B------:R0:W-:Y:S01]  /*1e130*/  @!P5 STG.E.U8 desc[UR20][R2.64+0x70], R5 ;  /* 0x000070050200d986 */ /* 0x0001e2000c101114 */
[----:B------:R-:W-:Y:S02]  /*1e140*/  ISETP.LT.OR P5, PT, R0, 0x72, !P2 ;  /* 0x000000720000780c */ /* 0x000fe400057a1670 */
[----:B--2---:R-:W-:-:S03]  /*1e150*/  F2FP.SATFINITE.E4M3.F32.PACK_AB_MERGE_C R7, RZ, R190, RZ ;  /* 0x000000beff07723e */ /* 0x004fc600048070ff */
[----:B------:R-:W-:Y:S01]  /*1e160*/  @!P3 STG.E.U8 desc[UR20][R2.64+0x71], R189 ;  /* 0x000071bd0200b986 */ /* 0x000fe2000c101114 */
[----:B------:R-:W-:-:S03]  /*1e170*/  ISETP.LT.OR P3, PT, R0, 0x79, !P1 ;  /* 0x000000790000780c */ /* 0x000fc60004f61670 */
[----:B------:R2:W-:Y:S01]  /*1e180*/  @!P6 STG.E.U8 desc[UR20][R24.64+0x70], R7 ;  /* 0x000070071800e986 */ /* 0x0005e2000c101114 */
[C---:B------:R-:W-:Y:S02]  /*1e190*/  ISETP.LT.OR P6, PT, R0.reuse, 0x7a, !P1 ;  /* 0x0000007a0000780c */ /* 0x040fe40004fc1670 */
[----:B0-----:R-:W-:Y:S01]  /*1e1a0*/  F2FP.SATFINITE.E4M3.F32.PACK_AB_MERGE_C R5, RZ, R192, RZ ;  /* 0x000000c0ff05723e */ /* 0x001fe200048070ff */
[----:B------:R-:W-:Y:S01]  /*1e1b0*/  @!P5 STG.E.U8 desc[UR20][R24.64+0x71], R191 ;  /* 0x000071bf1800d986 */ /* 0x000fe2000c101114 */
[----:B------:R-:W-:-:S05]  /*1e1c0*/  ISETP.LT.OR P5, PT, R0, 0x79, !P2 ;  /* 0x000000790000780c */ /* 0x000fca00057a1670 */
[----:B------:R0:W-:Y:S01]  /*1e1d0*/  @!P3 STG.E.U8 desc[UR20][R2.64+0x78], R5 ;  /* 0x000078050200b986 */ /* 0x0001e2000c101114 */
[C---:B------:R-:W-:Y:S02]  /*1e1e0*/  ISETP.LT.OR P3, PT, R0.reuse, 0x7a, !P2 ;  /* 0x0000007a0000780c */ /* 0x040fe40005761670 */
        /* <DEDUP_REMOVED lines=104> */
[----:B------:R-:W-:-:S03]  /*1e870*/  ISETP.LT.OR P3, PT, R0, 0xd2, !P1 ;  /* 0x000000d20000780c */ /* 0x000fc60004f61670 */
[----:B------:R-:W-:Y:S01]  /*1e880*/  @!P6 STG.E.U8 desc[UR20][R24.64+0xc9], R235 ;  /* 0x0000c9eb1800e986 */ /* 0x000fe2000c101114 */
[----:B------:R-:W-:Y:S01]  /*1e890*/  ISETP.LT.OR P6, PT, R0, 0xd1, !P2 ;  /* 0x000000d10000780c */ /* 0x000fe200057c1670 */
[----:B----4-:R-:W-:Y:S02]  /*1e8a0*/  FMUL R5, R36, UR22 ;  /* 0x0000001624057c20 */ /* 0x010fe40008400000 */
[----:B------:R-:W2:Y:S01]  /*1e8b0*/  LDL.LU R36, [R1+0x220] ;  /* 0x0002200001247983 */ /* 0x000ea20000300800 */
[----:B0-----:R-:W-:Y:S01]  /*1e8c0*/  F2FP.SATFINITE.E4M3.F32.PACK_AB_MERGE_C R7, RZ, R4, RZ ;  /* 0x00000004ff07723e */ /* 0x001fe200048070ff */
[----:B---3--:R-:W-:Y:S02]  /*1e8d0*/  FMUL R4, R35, UR22 ;  /* 0x0000001623047c20 */ /* 0x008fe40008400000 */
[----:B------:R0:W-:Y:S01]  /*1e8e0*/  @!P5 STG.E.U8 desc[UR20][R2.64+0xd0], R9 ;  /* 0x0000d0090200d986 */ /* 0x0001e2000c101114 */
[----:B------:R-:W-:Y:S02]  /*1e8f0*/  F2FP.SATFINITE.E4M3.F32.PACK_AB_MERGE_C R237, RZ, R237, RZ ;  /* 0x000000edffed723e */ /* 0x000fe400048070ff */
[----:B------:R-:W-:Y:S01]  /*1e900*/  F2FP.SATFINITE.E4M3.F32.PACK_AB_MERGE_C R11, RZ, R5, RZ ;  /* 0x00000005ff0b723e */ /* 0x000fe200048070ff */
[----:B------:R-:W3:Y:S01]  /*1e910*/  LDL.LU R35, [R1+0x224] ;  /* 0x0002240001237983 */ /* 0x000ee20000300800 */
[----:B------:R-:W-:-:S03]  /*1e920*/  FMUL R5, R34, UR22 ;  /* 0x0000001622057c20 */ /* 0x000fc60008400000 */
[----:B------:R-:W4:Y:S01]  /*1e930*/  LDL.LU R34, [R1+0x228] ;  /* 0x0002280001227983 */ /* 0x000f220000300800 */
[----:B0-----:R-:W-:Y:S01]  /*1e940*/  F2FP.SATFINITE.E4M3.F32.PACK_AB_MERGE_C R9, RZ, R4, RZ ;  /* 0x00000004ff09723e */ /* 0x001fe200048070ff */
[----:B------:R-:W-:Y:S02]  /*1e950*/  FMUL R4, R33, UR22 ;  /* 0x0000001621047c20 */ /* 0x000fe40008400000 */
[----:B------:R-:W-:Y:S01]  /*1e960*/  @!P3 STG.E.U8 desc[UR20][R2.64+0xd1], R237 ;  /* 0x0000d1ed0200b986 */ /* 0x000fe2000c101114 */
[----:B------:R-:W-:-:S03]  /*1e970*/  F2FP.SATFINITE.E4M3.F32.PACK_AB_MERGE_C R13, RZ, R5, RZ ;  /* 0x00000005ff0d723e */ /* 0x000fc600048070ff */
[----:B------:R0:W-:Y:S01]  /*1e980*/  @!P6 STG.E.U8 desc[UR20][R24.64+0xd0], R7 ;  /* 0x0000d0071800e986 */ /* 0x0001e2000c101114 */
[----:B------:R-:W-:-:S03]  /*1e990*/  FMUL R5, R30, UR22 ;  /* 0x000000161e057c20 */ /* 0x000fc60008400000 */
[----:B------:R-:W4:Y:S01]  /*1e9a0*/  LDL.LU R33, [R1+0x22c] ;  /* 0x00022c0001217983 */ /* 0x000f220000300800 */
[----:B0-----:R-:W-:Y:S01]  /*1e9b0*/  F2FP.SATFINITE.E4M3.F32.PACK_AB_MERGE_C R7, RZ, R4, RZ ;  /* 0x00000004ff07723e */ /* 0x001fe200048070ff */
[----:B------:R-:W-:Y:S02]  /*1e9c0*/  FMUL R4, R31, UR22 ;  /* 0x000000161f047c20 */ /* 0x000fe40008400000 */
[----:B------:R-:W4:Y:S04]  /*1e9d0*/  LDL.LU R31, [R1+0x230] ;  /* 0x00023000011f7983 */ /* 0x000f280000300800 */
[----:B------:R-:W4:Y:S01]  /*1e9e0*/  LDL.LU R30, [R1+0x234] ;  /* 0x00023400011e7983 */ /* 0x000f220000300800 */
[C---:B------:R-:W-:Y:S02]  /*1e9f0*/  ISETP.LT.OR P5, PT, R0.reuse, 0xd2, !P2 ;  /* 0x000000d20000780c */ /* 0x040fe400057a1670 */
[C---:B------:R-:W-:Y:S01]  /*1ea00*/  ISETP.LT.OR P3, PT, R0.reuse, 0xd9, !P1 ;  /* 0x000000d90000780c */ /* 0x040fe20004f61670 */
[----:B-----5:R-:W-:Y:S01]  /*1ea10*/  FMUL R6, R37, UR22 ;  /* 0x0000001625067c20 */ /* 0x020fe20008400000 */
[C---:B------:R-:W-:Y:S01]  /*1ea20*/  ISETP.LT.OR P6, PT, R0.reuse, 0xda, !P1 ;  /* 0x000000da0000780c */ /* 0x040fe20004fc1670 */
[----:B------:R-:W5:Y:S04]  /*1ea30*/  LDL.LU R38, [R1+0x238] ;  /* 0x0002380001267983 */ /* 0x000f680000300800 */
[----:B------:R-:W5:Y:S04]  /*1ea40*/  LDL.LU R37, [R1+0x23c] ;  /* 0x00023c0001257983 */ /* 0x000f680000300800 */
[----:B------:R0:W-:Y:S01]  /*1ea50*/  @!P5 STG.E.U8 desc[UR20][R24.64+0xd1], R11 ;  /* 0x0000d10b1800d986 */ /* 0x0001e2000c101114 */
[----:B------:R-:W-:-:S03]  /*1ea60*/  ISETP.LT.OR P5, PT, R0, 0xd9, !P2 ;  /* 0x000000d90000780c */ /* 0x000fc600057a1670 */
[----:B------:R1:W-:Y:S01]  /*1ea70*/  @!P3 STG.E.U8 desc[UR20][R2.64+0xd8], R9 ;  /* 0x0000d8090200b986 */ /* 0x0003e2000c101114 */
[----:B------:R-:W-:-:S03]  /*1ea80*/  ISETP.LT.OR P3, PT, R0, 0xda, !P2 ;  /* 0x000000da0000780c */ /* 0x000fc60005761670 */
[----:B------:R1:W-:Y:S01]  /*1ea90*/  @!P6 STG.E.U8 desc[UR20][R2.64+0xd9], R13 ;  /* 0x0000d90d0200e986 */ /* 0x0003e2000c101114 */
[----:B------:R-:W-:Y:S02]  /*1eaa0*/  ISETP.LT.OR P6, PT, R0, 0xe1, !P1 ;  /* 0x000000e10000780c */ /* 0x000fe40004fc1670 */
[----:B0-----:R-:W-:-:S03]  /*1eab0*/  F2FP.SATFINITE.E4M3.F32.PACK_AB_MERGE_C R11, RZ, R4, RZ ;  /* 0x00000004ff0b723e */ /* 0x001fc600048070ff */
[----:B------:R0:W-:Y:S01]  /*1eac0*/  @!P5 STG.E.U8 desc[UR20][R24.64+0xd8], R7 ;  /* 0x0000d8071800d986 */ /* 0x0001e2000c101114 */
[----:B-1----:R-:W-:-:S03]  /*1ead0*/  F2FP.SATFINITE.E4M3.F32.PACK_AB_MERGE_C R9, RZ, R5, RZ ;  /* 0x00000005ff09723e */ /* 0x002fc600048070ff */
[----:B------:R-:W-:Y:S04]  /*1eae0*/  @!P3 STG.E.U8 desc[UR20][R24.64+0xd9], R11 ;  /* 0x0000d90b1800b986 */ /* 0x000fe8000c101114 */
[----:B------:R1:W-:Y:S01]  /*1eaf0*/  @!P6 STG.E.U8 desc[UR20][R2.64+0xe0], R9 ;  /* 0x0000e0090200e986 */ /* 0x0003e2000c101114 */
[----:B------:R-:W-:Y:S01]  /*1eb00*/  F2FP.SATFINITE.E4M3.F32.PACK_AB_MERGE_C R13, RZ, R6, RZ ;  /* 0x00000006ff0d723e */ /* 0x000fe200048070ff */
[----:B--2---:R-:W-:Y:S02]  /*1eb10*/  FMUL R4, R36, UR22 ;  /* 0x0000001624047c20 */ /* 0x004fe40008400000 */
[----:B------:R-:W2:Y:S03]  /*1eb20*/  LDL.LU R36, [R1+0x240] ;  /* 0x0002400001247983 */ /* 0x000ea60000300800 */
[----:B0-----:R-:W-:Y:S01]  /*1eb30*/  F2FP.SATFINITE.E4M3.F32.PACK_AB_MERGE_C R7, RZ, R4, RZ ;  /* 0x00000004ff07723e */ /* 0x001fe200048070ff */
[----:B---3--:R-:W-:-:S02]  /*1eb40*/  FMUL R5, R35, UR22 ;  /* 0x0000001623057c20 */ /* 0x008fc40008400000 */
[----:B------:R-:W3:Y:S01]  /*1eb50*/  LDL.LU R35, [R1+0x244] ;  /* 0x0002440001237983 */ /* 0x000ee20000300800 */
[----:B----4-:R-:W-:-:S03]  /*1eb60*/  FMUL R4, R34, UR22 ;  /* 0x0000001622047c20 */ /* 0x010fc60008400000 */
[----:B------:R-:W4:Y:S01]  /*1eb70*/  LDL.LU R34, [R1+0x248] ;  /* 0x0002480001227983 */ /* 0x000f220000300800 */
[----:B------:R-:W-:Y:S02]  /*1eb80*/  F2FP.SATFINITE.E4M3.F32.PACK_AB_MERGE_C R15, RZ, R5, RZ ;  /* 0x00000005ff0f723e */ /* 0x000fe400048070ff */
[----:B-1----:R-:W-:Y:S01]  /*1eb90*/  F2FP.SATFINITE.E4M3.F32.PACK_AB_MERGE_C R9, RZ, R4, RZ ;  /* 0x00000004ff09723e */ /* 0x002fe200048070ff */
[----:B------:R-:W-:Y:S02]  /*1eba0*/  FMUL R4, R33, UR22 ;  /* 0x0000001621047c20 */ /* 0x000fe40008400000 */
[----:B------:R-:W4:Y:S01]  /*1ebb0*/  LDL.LU R33, [R1+0x24c] ;  /* 0x00024c0001217983 */ /* 0x000f220000300800 */
[----:B------:R-:W-:-:S03]  /*1ebc0*/  FMUL R5, R31, UR22 ;  /* 0x000000161f057c20 */ /* 0x000fc60008400000 */
[----:B------:R-:W4:Y:S01]  /*1ebd0*/  LDL.LU R31, [R1+0x250] ;  /* 0x00025000011f7983 */ /* 0x000f220000300800 */
[----:B------:R-:W-:-:S03]  /*1ebe0*/  FMUL R6, R30, UR22 ;  /* 0x000000161e067c20 */ /* 0x000fc60008400000 */
[----:B------:R-:W4:Y:S01]  /*1ebf0*/  LDL.LU R30, [R1+0x254] ;  /* 0x00025400011e7983 */ /* 0x000f220000300800 */
[C---:B------:R-:W-:Y:S02]  /*1ec00*/  ISETP.LT.OR P5, PT, R0.reuse, 0xe2, !P1 ;  /* 0x000000e20000780c */ /* 0x040fe40004fa1670 */
[C---:B------:R-:W-:Y:S02]  /*1ec10*/  ISETP.LT.OR P3, PT, R0.reuse, 0xe1, !P2 ;  /* 0x000000e10000780c */ /* 0x040fe40005761670 */
[----:B------:R-:W-:-:S09]  /*1ec20*/  ISETP.LT.OR P6, PT, R0, 0xe2, !P2 ;  /* 0x000000e20000780c */ /* 0x000fd200057c1670 */
[----:B------:R-:W-:Y:S01]  /*1ec30*/  @!P5 STG.E.U8 desc[UR20][R2.64+0xe1], R13 ;  /* 0x0000e10d0200d986 */ /* 0x000fe2000c101114 */
[----:B------:R-:W-:-:S03]  /*1ec40*/  ISETP.LT.OR P5, PT, R0, 0xe9, !P1 ;  /* 0x000000e90000780c */ /* 0x000fc60004fa1670 */
[----:B------:R0:W-:Y:S01]  /*1ec50*/  @!P3 STG.E.U8 desc[UR20][R24.64+0xe0], R7 ;  /* 0x0000e0071800b986 */ /* 0x0001e2000c101114 */
[----:B------:R-:W-:-:S03]  /*1ec60*/  ISETP.LT.OR P3, PT, R0, 0xea, !P1 ;  /* 0x000000ea0000780c */ /* 0x000fc60004f61670 */
[----:B------:R1:W-:Y:S01]  /*1ec70*/  @!P6 STG.E.U8 desc[UR20][R24.64+0xe1], R15 ;  /* 0x0000e10f1800e986 */ /* 0x0003e2000c101114 */
[----:B------:R-:W-:Y:S02]  /*1ec80*/  ISETP.LT.OR P6, PT, R0, 0xe9, !P2 ;  /* 0x000000e90000780c */ /* 0x000fe400057c1670 */
[----:B------:R-:W-:Y:S01]  /*1ec90*/  F2FP.SATFINITE.E4M3.F32.PACK_AB_MERGE_C R11, RZ, R4, RZ ;  /* 0x00000004ff0b723e */ /* 0x000fe200048070ff */
[----:B-----5:R-:W-:Y:S02]  /*1eca0*/  FMUL R4, R38, UR22 ;  /* 0x0000001626047c20 */ /* 0x020fe40008400000 */
[----:B------:R5:W-:Y:S01]  /*1ecb0*/  @!P5 STG.E.U8 desc[UR20][R2.64+0xe8], R9 ;  /* 0x0000e8090200d986 */ /* 0x000be2000c101114 */
[----:B------:R-:W-:Y:S02]  /*1ecc0*/  ISETP.LT.OR P5, PT, R0, 0xea, !P2 ;  /* 0x000000ea0000780c */ /* 0x000fe400057a1670 */
[----:B0-----:R-:W-:Y:S01]  /*1ecd0*/  F2FP.SATFINITE.E4M3.F32.PACK_AB_MERGE_C R7, RZ, R5, RZ ;  /* 0x00000005ff07723e */ /* 0x001fe200048070ff */
[----:B------:R-:W-:Y:S01]  /*1ece0*/  FMUL R5, R37, UR22 ;  /* 0x0000001625057c20 */ /* 0x000fe20008400000 */
[----:B------:R-:W-:-:S04]  /*1ecf0*/  F2FP.SATFINITE.E4M3.F32.PACK_AB_MERGE_C R13, RZ, R6, RZ ;  /* 0x00000006ff0d723e */ /* 0x000fc800048070ff */
[----:B-1----:R-:W-:Y:S02]  /*1ed00*/  F2FP.SATFINITE.E4M3.F32.PACK_AB_MERGE_C R15, RZ, R5, RZ ;  /* 0x00000005ff0f723e */ /* 0x002fe400048070ff */
[----:B-----5:R-:W-:Y:S01]  /*1ed10*/  F2FP.SATFINITE.E4M3.F32.PACK_AB_MERGE_C R9, RZ, R4, RZ ;  /* 0x00000004ff09723e */ /* 0x020fe200048070ff */
[----:B------:R-:W-:Y:S04]  /*1ed20*/  @!P3 STG.E.U8 desc[UR20][R2.64+0xe9], R11 ;  /* 0x0000e90b0200b986 */ /* 0x000fe8000c101114 */
[----:B------:R0:W-:Y:S04]  /*1ed30*/  @!P6 STG.E.U8 desc[UR20][R24.64+0xe8], R7 ;  /* 0x0000e8071800e986 */ /* 0x0001e8000c101114 */
[----:B------:R1:W-:Y:S01]  /*1ed40*/  @!P5 STG.E.U8 desc[UR20][R24.64+0xe9], R13 ;  /* 0x0000e90d1800d986 */ /* 0x0003e2000c101114 */
[----:B--2---:R-:W-:-:S05]  /*1ed50*/  FMUL R4, R36, UR22 ;  /* 0x0000001624047c20 */ /* 0x004fca0008400000 */
[----:B0-----:R-:W-:Y:S01]  /*1ed60*/  F2FP.SATFINITE.E4M3.F32.PACK_AB_MERGE_C R7, RZ, R4, RZ ;  /* 0x00000004ff07723e */ /* 0x001fe200048070ff */
[----:B---3--:R-:W-:Y:S02]  /*1ed70*/  FMUL R5, R35, UR22 ;  /* 0x0000001623057c20 */ /* 0x008fe40008400000 */
[----:B------:R-:W2:Y:S01]  /*1ed80*/  LDL.LU R35, [R1+0x258] ;  /* 0x0002580001237983 */ /* 0x000ea20000300800 */
[----:B----4-:R-:W-:-:S03]  /*1ed90*/  FMUL R6, R34, UR22 ;  /* 0x0000001622067c20 */ /* 0x010fc60008400000 */
[----:B------:R-:W3:Y:S01]  /*1eda0*/  LDL.LU R37, [R1+0x25c] ;  /* 0x00025c0001257983 */ /* 0x000ee20000300800 */
[----:B------:R-:W-:-:S03]  /*1edb0*/  F2FP.SATFINITE.E4M3.F32.PACK_AB_MERGE_C R11, RZ, R5, RZ ;  /* 0x00000005ff0b723e */ /* 0x000fc600048070ff */
[----:B------:R-:W4:Y:S01]  /*1edc0*/  LDL.LU R34, [R1+0x260] ;  /* 0x0002600001227983 */ /* 0x000f220000300800 */
[----:B-1----:R-:W-:Y:S01]  /*1edd0*/  F2FP.SATFINITE.E4M3.F32.PACK_AB_MERGE_C R13, RZ, R6, RZ ;  /* 0x00000006ff0d723e */ /* 0x002fe200048070ff */
[----:B------:R-:W-:Y:S02]  /*1ede0*/  FMUL R4, R33, UR22 ;  /* 0x0000001621047c20 */ /* 0x000fe40008400000 */
[----:B------:R-:W5:Y:S01]  /*1edf0*/  LDL.LU R33, [R1+0x264] ;  /* 0x0002640001217983 */ /* 0x000f620000300800 */
[----:B------:R-:W-:-:S03]  /*1ee00*/  FMUL R5, R31, UR22 ;  /* 0x000000161f057c20 */ /* 0x000fc60008400000 */
[----:B------:R-:W5:Y:S01]  /*1ee10*/  LDL.LU R31, [R1+0x268] ;  /* 0x00026800011f7983 */ /* 0x000f620000300800 */
[----:B------:R-:W-:-:S03]  /*1ee20*/  FMUL R6, R30, UR22 ;  /* 0x000000161e067c20 */ /* 0x000fc60008400000 */
[----:B------:R-:W5:Y:S01]  /*1ee30*/  LDL.LU R30, [R1+0x26c] ;  /* 0x00026c00011e7983 */ /* 0x000f620000300800 */
[C---:B------:R-:W-:Y:S02]  /*1ee40*/  ISETP.LT.OR P3, PT, R0.reuse, 0xf1, !P1 ;  /* 0x000000f10000780c */ /* 0x040fe40004f61670 */
[C---:B------:R-:W-:Y:S01]  /*1ee50*/  ISETP.LT.OR P6, PT, R0.reuse, 0xf2, !P1 ;  /* 0x000000f20000780c */ /* 0x040fe20004fc1670 */
[----:B------:R-:W5:Y:S01]  /*1ee60*/  LDL.LU R36, [R1+0x270] ;  /* 0x0002700001247983 */ /* 0x000f620000300800 */
[----:B------:R-:W-:-:S09]  /*1ee70*/  ISETP.LT.OR P5, PT, R0, 0xf1, !P2 ;  /* 0x000000f10000780c */ /* 0x000fd200057a1670 */
[----:B------:R0:W-:Y:S01]  /*1ee80*/  @!P3 STG.E.U8 desc[UR20][R2.64+0xf0], R9 ;  /* 0x0000f0090200b986 */ /* 0x0001e2000c101114 */
[----:B------:R-:W-:-:S03]  /*1ee90*/  ISETP.LT.OR P3, PT, R0, 0xf2, !P2 ;  /* 0x000000f20000780c */ /* 0x000fc60005761670 */
[----:B------:R1:W-:Y:S01]  /*1eea0*/  @!P6 STG.E.U8 desc[UR20][R2.64+0xf1], R15 ;  /* 0x0000f10f0200e986 */ /* 0x0003e2000c101114 */
[C---:B------:R-:W-:Y:S02]  /*1eeb0*/  ISETP.LT.OR P6, PT, R0.reuse, 0xf9, !P1 ;  /* 0x000000f90000780c */ /* 0x040fe40004fc1670 */
[----:B------:R-:W-:Y:S01]  /*1eec0*/  ISETP.LT.OR P1, PT, R0, 0xfa, !P1 ;  /* 0x000000fa0000780c */ /* 0x000fe20004f21670 */
[----:B------:R1:W-:Y:S01]  /*1eed0*/  @!P5 STG.E.U8 desc[UR20][R24.64+0xf0], R7 ;  /* 0x0000f0071800d986 */ /* 0x0003e2000c101114 */
[----:B0-----:R-:W-:Y:S02]  /*1eee0*/  F2FP.SATFINITE.E4M3.F32.PACK_AB_MERGE_C R9, RZ, R5, RZ ;  /* 0x00000005ff09723e */ /* 0x001fe400048070ff */
[----:B-1----:R-:W-:Y:S02]  /*1eef0*/  F2FP.SATFINITE.E4M3.F32.PACK_AB_MERGE_C R15, RZ, R6, RZ ;  /* 0x00000006ff0f723e */ /* 0x002fe400048070ff */
[----:B------:R-:W-:Y:S01]  /*1ef00*/  F2FP.SATFINITE.E4M3.F32.PACK_AB_MERGE_C R7, RZ, R4, RZ ;  /* 0x00000004ff07723e */ /* 0x000fe200048070ff */
[----:B------:R0:W-:Y:S04]  /*1ef10*/  @!P3 STG.E.U8 desc[UR20][R24.64+0xf1], R11 ;  /* 0x0000f10b1800b986 */ /* 0x0001e8000c101114 */
[----:B------:R-:W-:Y:S04]  /*1ef20*/  @!P6 STG.E.U8 desc[UR20][R2.64+0xf8], R13 ;  /* 0x0000f80d0200e986 */ /* 0x000fe8000c101114 */
[----:B------:R5:W-:Y:S01]  /*1ef30*/  @!P1 STG.E.U8 desc[UR20][R2.64+0xf9], R7 ;  /* 0x0000f90702009986 */ /* 0x000be2000c101114 */
[----:B--2---:R-:W-:-:S03]  /*1ef40*/  FMUL R4, R35, UR22 ;  /* 0x0000001623047c20 */ /* 0x004fc60008400000 */
[----:B------:R-:W2:Y:S01]  /*1ef50*/  LDL.LU R35, [R1+0x274] ;  /* 0x0002740001237983 */ /* 0x000ea20000300800 */
[----:B---3--:R-:W-:-:S03]  /*1ef60*/  FMUL R5, R37, UR22 ;  /* 0x0000001625057c20 */ /* 0x008fc60008400000 */
[----:B------:R-:W3:Y:S01]  /*1ef70*/  LDL.LU R37, [R1+0x278] ;  /* 0x0002780001257983 */ /* 0x000ee20000300800 */
[----:B----4-:R-:W-:-:S03]  /*1ef80*/  FMUL R6, R34, UR22 ;  /* 0x0000001622067c20 */ /* 0x010fc60008400000 */
[----:B------:R-:W4:Y:S01]  /*1ef90*/  LDL.LU R34, [R1+0x27c] ;  /* 0x00027c0001227983 */ /* 0x000f220000300800 */
[----:B0-----:R-:W-:Y:S01]  /*1efa0*/  F2FP.SATFINITE.E4M3.F32.PACK_AB_MERGE_C R11, RZ, R4, RZ ;  /* 0x00000004ff0b723e */ /* 0x001fe200048070ff */
[----:B-----5:R-:W-:Y:S02]  /*1efb0*/  FMUL R2, R33, UR22 ;  /* 0x0000001621027c20 */ /* 0x020fe40008400000 */
[----:B------:R-:W5:Y:S01]  /*1efc0*/  LDL.LU R33, [R1+0x280] ;  /* 0x0002800001217983 */ /* 0x000f620000300800 */
[----:B------:R-:W-:-:S03]  /*1efd0*/  FMUL R3, R31, UR22 ;  /* 0x000000161f037c20 */ /* 0x000fc60008400000 */
[----:B------:R-:W5:Y:S01]  /*1efe0*/  LDL.LU R31, [R1+0x284] ;  /* 0x00028400011f7983 */ /* 0x000f620000300800 */
[----:B------:R-:W-:-:S03]  /*1eff0*/  FMUL R4, R30, UR22 ;  /* 0x000000161e047c20 */ /* 0x000fc60008400000 */
[----:B------:R-:W5:Y:S01]  /*1f000*/  LDL.LU R30, [R1+0x288] ;  /* 0x00028800011e7983 */ /* 0x000f620000300800 */
[C---:B------:R-:W-:Y:S02]  /*1f010*/  ISETP.LT.OR P5, PT, R0.reuse, 0xf9, !P2 ;  /* 0x000000f90000780c */ /* 0x040fe400057a1670 */
[----:B------:R-:W-:Y:S02]  /*1f020*/  ISETP.LT.OR P2, PT, R0, 0xfa, !P2 ;  /* 0x000000fa0000780c */ /* 0x000fe40005741670 */
[C---:B------:R-:W-:Y:S02]  /*1f030*/  ISETP.GE.AND P6, PT, R32.reuse, 0x81, PT ;  /* 0x000000812000780c */ /* 0x040fe40003fc6270 */
[----:B------:R-:W-:Y:S02]  /*1f040*/  ISETP.GE.AND P3, PT, R32, 0x89, PT ;  /* 0x000000892000780c */ /* 0x000fe40003f66270 */
[----:B------:R-:W-:-:S05]  /*1f050*/  ISETP.LT.OR P1, PT, R0, 0x1, !P6 ;  /* 0x000000010000780c */ /* 0x000fca0007721670 */
[----:B------:R0:W-:Y:S01]  /*1f060*/  @!P5 STG.E.U8 desc[UR20][R24.64+0xf8], R9 ;  /* 0x0000f8091800d986 */ /* 0x0001e2000c101114 */
[----:B------:R-:W-:-:S03]  /*1f070*/  ISETP.LT.OR P5, PT, R0, 0x1, !P3 ;  /* 0x000000010000780c */ /* 0x000fc60005fa1670 */
[----:B------:R-:W-:Y:S01]  /*1f080*/  @!P2 STG.E.U8 desc[UR20][R24.64+0xf9], R15 ;  /* 0x0000f90f1800a986 */ /* 0x000fe2000c101114 */
[C---:B------:R-:W-:Y:S02]  /*1f090*/  ISETP.LT.OR P2, PT, R0.reuse, 0x2, !P6 ;  /* 0x000000020000780c */ /* 0x040fe40007741670 */
[----:B------:R-:W-:Y:S02]  /*1f0a0*/  F2FP.SATFINITE.E4M3.F32.PACK_AB_MERGE_C R5, RZ, R5, RZ ;  /* 0x00000005ff05723e */ /* 0x000fe400048070ff */
[----:B------:R-:W-:Y:S01]  /*1f0b0*/  F2FP.SATFINITE.E4M3.F32.PACK_AB_MERGE_C R7, RZ, R6, RZ ;  /* 0x00000006ff07723e */ /* 0x000fe200048070ff */
[----:B------:R1:W-:Y:S01]  /*1f0c0*/  @!P1 STG.E.U8 desc[UR20][R28.64], R11 ;  /* 0x0000000b1c009986 */ /* 0x0003e2000c101114 */
[----:B------:R-:W-:Y:S02]  /*1f0d0*/  ISETP.LT.OR P1, PT, R0, 0x2, !P3 ;  /* 0x000000020000780c */ /* 0x000fe40005f21670 */
[----:B0-----:R-:W-:Y:S01]  /*1f0e0*/  F2FP.SATFINITE.E4M3.F32.PACK_AB_MERGE_C R9, RZ, R2, RZ ;  /* 0x00000002ff09723e */ /* 0x001fe200048070ff */
[----:B------:R-:W-:-:S02]  /*1f0f0*/  FMUL R2, R36, UR22 ;  /* 0x0000001624027c20 */ /* 0x000fc40008400000 */
[----:B------:R-:W5:Y:S04]  /*1f100*/  LDL.LU R36, [R1+0x28c] ;  /* 0x00028c0001247983 */ /* 0x000f680000300800 */
[----:B------:R0:W-:Y:S04]  /*1f110*/  @!P2 STG.E.U8 desc[UR20][R28.64+0x1], R5 ;  /* 0x000001051c00a986 */ /* 0x0001e8000c101114 */
[----:B------:R4:W-:Y:S01]  /*1f120*/  @!P5 STG.E.U8 desc[UR20][R26.64], R7 ;  /* 0x000000071a00d986 */ /* 0x0009e2000c101114 */
[----:B------:R-:W-:Y:S02]  /*1f130*/  ISETP.LT.OR P5, PT, R0, 0xa, !P6 ;  /* 0x0000000a0000780c */ /* 0x000fe400077a1670 */
[----:B------:R-:W-:-:S02]  /*1f140*/  F2FP.SATFINITE.E4M3.F32.PACK_AB_MERGE_C R13, RZ, R3, RZ ;  /* 0x00000003ff0d723e */ /* 0x000fc400048070ff */
[----:B-1----:R-:W-:Y:S02]  /*1f150*/  F2FP.SATFINITE.E4M3.F32.PACK_AB_MERGE_C R11, RZ, R4, RZ ;  /* 0x00000004ff0b723e */ /* 0x002fe400048070ff */
[----:B0-----:R-:W-:Y:S01]  /*1f160*/  F2FP.SATFINITE.E4M3.F32.PACK_AB_MERGE_C R5, RZ, R2, RZ ;  /* 0x00000002ff05723e */ /* 0x001fe200048070ff */
[----:B------:R0:W-:Y:S06]  /*1f170*/  @!P1 STG.E.U8 desc[UR20][R26.64+0x1], R9 ;  /* 0x000001091a009986 */ /* 0x0001ec000c101114 */
[----:B------:R1:W-:Y:S01]  /*1f180*/  @!P5 STG.E.U8 desc[UR20][R28.64+0x9], R11 ;  /* 0x0000090b1c00d986 */ /* 0x0003e2000c101114 */
[----:B--2---:R-:W-:-:S03]  /*1f190*/  FMUL R3, R35, UR22 ;  /* 0x0000001623037c20 */ /* 0x004fc60008400000 */
[----:B------:R-:W2:Y:S01]  /*1f1a0*/  LDL.LU R35, [R1+0x290] ;  /* 0x0002900001237983 */ /* 0x000ea20000300800 */
[----:B---3--:R-:W-:-:S03]  /*1f1b0*/  FMUL R4, R37, UR22 ;  /* 0x0000001625047c20 */ /* 0x008fc60008400000 */
[----:B------:R-:W3:Y:S01]  /*1f1c0*/  LDL.LU R37, [R1+0x294] ;  /* 0x0002940001257983 */ /* 0x000ee20000300800 */
[----:B----4-:R-:W-:-:S03]  /*1f1d0*/  FMUL R2, R34, UR22 ;  /* 0x0000001622027c20 */ /* 0x010fc60008400000 */
[----:B------:R-:W4:Y:S01]  /*1f1e0*/  LDL.LU R34, [R1+0x298] ;  /* 0x0002980001227983 */ /* 0x000f220000300800 */
[----:B------:R-:W-:Y:S02]  /*1f1f0*/  F2FP.SATFINITE.E4M3.F32.PACK_AB_MERGE_C R7, RZ, R3, RZ ;  /* 0x00000003ff07723e */ /* 0x000fe400048070ff */
[----:B0-----:R-:W-:Y:S02]  /*1f200*/  F2FP.SATFINITE.E4M3.F32.PACK_AB_MERGE_C R9, RZ, R4, RZ ;  /* 0x00000004ff09723e */ /* 0x001fe400048070ff */
[----:B-1----:R-:W-:Y:S01]  /*1f210*/  F2FP.SATFINITE.E4M3.F32.PACK_AB_MERGE_C R11, RZ, R2, RZ ;  /* 0x00000002ff0b723e */ /* 0x002fe200048070ff */
[----:B-----5:R-:W-:Y:S02]  /*1f220*/  FMUL R3, R33, UR22 ;  /* 0x0000001621037c20 */ /* 0x020fe40008400000 */
[----:B------:R-:W5:Y:S01]  /*1f230*/  LDL.LU R33, [R1+0x29c] ;  /* 0x00029c0001217983 */ /* 0x000f620000300800 */
[----:B------:R-:W-:-:S03]  /*1f240*/  FMUL R4, R31, UR22 ;  /* 0x000000161f047c20 */ /* 0x000fc60008400000 */
[----:B------:R-:W5:Y:S01]  /*1f250*/  LDL.LU R31, [R1+0x2a0] ;  /* 0x0002a000011f7983 */ /* 0x000f620000300800 */
[----:B------:R-:W-:-:S03]  /*1f260*/  FMUL R2, R30, UR22 ;  /* 0x000000161e027c20 */ /* 0x000fc60008400000 */
[----:B------:R-:W5:Y:S01]  /*1f270*/  LDL.LU R30, [R1+0x2a4] ;  /* 0x0002a400011e7983 */ /* 0x000f620000300800 */
[C---:B------:R-:W-:Y:S02]  /*1f280*/  ISETP.LT.OR P2, PT, R0.reuse, 0x9, !P6 ;  /* 0x000000090000780c */ /* 0x040fe40007741670 */
[C---:B------:R-:W-:Y:S02]  /*1f290*/  ISETP.LT.OR P1, PT, R0.reuse, 0x9, !P3 ;  /* 0x000000090000780c */ /* 0x040fe40005f21670 */
[----:B------:R-:W-:-:S09]  /*1f2a0*/  ISETP.LT.OR P5, PT, R0, 0x11, !P6 ;  /* 0x000000110000780c */ /* 0x000fd200077a1670 */
[----:B------:R0:W-:Y:S01]  /*1f2b0*/  @!P2 STG.E.U8 desc[UR20][R28.64+0x8], R13 ;  /* 0x0000080d1c00a986 */ /* 0x0001e2000c101114 */
[----:B------:R-:W-:-:S03]  /*1f2c0*/  ISETP.LT.OR P2, PT, R0, 0xa, !P3 ;  /* 0x0000000a0000780c */ /* 0x000fc60005f41670 */
[----:B------:R1:W-:Y:S01]  /*1f2d0*/  @!P1 STG.E.U8 desc[UR20][R26.64+0x8], R5 ;  /* 0x000008051a009986 */ /* 0x0003e2000c101114 */
[----:B------:R-:W-:Y:S02]  /*1f2e0*/  ISETP.LT.OR P1, PT, R0, 0x11, !P3 ;  /* 0x000000110000780c */ /* 0x000fe40005f21670 */
[----:B0-----:R-:W-:-:S07]  /*1f2f0*/  F2FP.SATFINITE.E4M3.F32.PACK_AB_MERGE_C R13, RZ, R3, RZ ;  /* 0x00000003ff0d723e */ /* 0x001fce00048070ff */
[----:B------:R0:W-:Y:S01]  /*1f300*/  @!P2 STG.E.U8 desc[UR20][R26.64+0x9], R7 ;  /* 0x000009071a00a986 */ /* 0x0001e2000c101114 */
[----:B------:R-:W-:Y:S01]  /*1f310*/  ISETP.LT.OR P2, PT, R0, 0x12, !P6 ;  /* 0x000000120000780c */ /* 0x000fe20007741670 */
[----:B------:R-:W-:Y:S02]  /*1f320*/  FMUL R3, R36, UR22 ;  /* 0x0000001624037c20 */ /* 0x000fe40008400000 */
[----:B------:R0:W-:Y:S01]  /*1f330*/  @!P5 STG.E.U8 desc[UR20][R28.64+0x10], R9 ;  /* 0x000010091c00d986 */ /* 0x0001e2000c101114 */
[----:B------:R-:W-:-:S03]  /*1f340*/  ISETP.LT.OR P5, PT, R0, 0x12, !P3 ;  /* 0x000000120000780c */ /* 0x000fc60005fa1670 */
[----:B------:R-:W5:Y:S01]  /*1f350*/  LDL.LU R36, [R1+0x2a8] ;  /* 0x0002a80001247983 */ /* 0x000f620000300800 */
[----:B-1----:R-:W-:Y:S02]  /*1f360*/  F2FP.SATFINITE.E4M3.F32.PACK_AB_MERGE_C R5, RZ, R4, RZ ;  /* 0x00000004ff05723e */ /* 0x002fe400048070ff */
[----:B0-----:R-:W-:Y:S02]  /*1f370*/  F2FP.SATFINITE.E4M3.F32.PACK_AB_MERGE_C R7, RZ, R2, RZ ;  /* 0x00000002ff07723e */ /* 0x001fe400048070ff */
[----:B------:R-:W-:Y:S01]  /*1f380*/  F2FP.SATFINITE.E4M3.F32.PACK_AB_MERGE_C R9, RZ, R3, RZ ;  /* 0x00000003ff09723e */ /* 0x000fe200048070ff */
[----:B------:R0:W-:Y:S04]  /*1f390*/  @!P2 STG.E.U8 desc[UR20][R28.64+0x11], R11 ;  /* 0x0000110b1c00a986 */ /* 0x0001e8000c101114 */
[----:B------:R1:W-:Y:S04]  /*1f3a0*/  @!P5 STG.E.U8 desc[UR20][R26.64+0x11], R5 ;  /* 0x000011051a00d986 */ /* 0x0003e8000c101114 */
[----:B------:R1:W-:Y:S01]  /*1f3b0*/  @!P1 STG.E.U8 desc[UR20][R26.64+0x10], R13 ;  /* 0x0000100d1a009986 */ /* 0x0003e2000c101114 */
[----:B--2---:R-:W-:-:S03]  /*1f3c0*/  FMUL R4, R35, UR22 ;  /* 0x0000001623047c20 */ /* 0x004fc60008400000 */
[----:B------:R-:W2:Y:S01]  /*1f3d0*/  LDL.LU R35, [R1+0x2ac] ;  /* 0x0002ac0001237983 */ /* 0x000ea20000300800 */
[----:B---3--:R-:W-:-:S03]  /*1f3e0*/  FMUL R2, R37, UR22 ;  /* 0x0000001625027c20 */ /* 0x008fc60008400000 */
[----:B------:R-:W3:Y:S01]  /*1f3f0*/  LDL.LU R37, [R1+0x2b0] ;  /* 0x0002b00001257983 */ /* 0x000ee20000300800 */
[----:B----4-:R-:W-:-:S03]  /*1f400*/  FMUL R3, R34, UR22 ;  /* 0x0000001622037c20 */ /* 0x010fc60008400000 */
[----:B------:R-:W4:Y:S01]  /*1f410*/  LDL.LU R34, [R1+0x2b4] ;  /* 0x0002b40001227983 */ /* 0x000f220000300800 */
[----:B0-----:R-:W-:Y:S02]  /*1f420*/  F2FP.SATFINITE.E4M3.F32.PACK_AB_MERGE_C R11, RZ, R4, RZ ;  /* 0x00000004ff0b723e */ /* 0x001fe400048070ff */
[----:B-1----:R-:W-:Y:S02]  /*1f430*/  F2FP.SATFINITE.E4M3.F32.PACK_AB_MERGE_C R5, RZ, R2, RZ ;  /* 0x00000002ff05723e */ /* 0x002fe400048070ff */
[----:B------:R-:W-:Y:S01]  /*1f440*/  F2FP.SATFINITE.E4M3.F32.PACK_AB_MERGE_C R13, RZ, R3, RZ ;  /* 0x00000003ff0d723e */ /* 0x000fe200048070ff */
        /* <DEDUP_REMOVED lines=14> */
[----:B------:R-:W-:-:S05]  /*1f530*/  ISETP.LT.OR P5, PT, R0, 0x22, !P6 ;  /* 0x000000220000780c */ /* 0x000fca00077a1670 */
[----:B------:R1:W-:Y:S01]  /*1f540*/  @!P2 STG.E.U8 desc[UR20][R26.64+0x19], R5 ;  /* 0x000019051a00a986 */ /* 0x0003e2000c101114 */
[----:B0-----:R-:W-:-:S03]  /*1f550*/  F2FP.SATFINITE.E4M3.F32.PACK_AB_MERGE_C R7, RZ, R4, RZ ;  /* 0x00000004ff07723e */ /* 0x001fc600048070ff */
[----:B------:R-:W-:Y:S01]  /*1f560*/  @!P1 STG.E.U8 desc[UR20][R28.64+0x20], R13 ;  /* 0x0000200d1c009986 */ /* 0x000fe2000c101114 */
[----:B------:R-:W-:Y:S01]  /*1f570*/  ISETP.LT.OR P1, PT, R0, 0x21, !P3 ;  /* 0x000000210000780c */ /* 0x000fe20005f21670 */
[----:B------:R-:W-:Y:S02]  /*1f580*/  FMUL R4, R36, UR22 ;  /* 0x0000001624047c20 */ /* 0x000fe40008400000 */
[----:B------:R-:W5:Y:S01]  /*1f590*/  LDL.LU R36, [R1+0x2c4] ;  /* 0x0002c40001247983 */ /* 0x000f620000300800 */
[----:B------:R-:W-:Y:S02]  /*1f5a0*/  F2FP.SATFINITE.E4M3.F32.PACK_AB_MERGE_C R9, RZ, R2, RZ ;  /* 0x00000002ff09723e */ /* 0x000fe400048070ff */
[----:B-1----:R-:W-:Y:S02]  /*1f5b0*/  F2FP.SATFINITE.E4M3.F32.PACK_AB_MERGE_C R11, RZ, R3, RZ ;  /* 0x00000003ff0b723e */ /* 0x002fe400048070ff */
[----:B------:R-:W-:Y:S01]  /*1f5c0*/  F2FP.SATFINITE.E4M3.F32.PACK_AB_MERGE_C R5, RZ, R4, RZ ;  /* 0x00000004ff05723e */ /* 0x000fe200048070ff */
        /* <DEDUP_REMOVED lines=9> */
[----:B------:R-:W-:Y:S02]  /*1f660*/  F2FP.SATFINITE.E4M3.F32.PACK_AB_MERGE_C R13, RZ, R3, RZ ;  /* 0x00000003ff0d723e */ /* 0x000fe400048070ff */
        /* <DEDUP_REMOVED lines=13> */
[----:B------:R-:W-:-:S09]  /*1f740*/  ISETP.LT.OR P5, PT, R0, 0x2a, !P3 ;  /* 0x0000002a0000780c */ /* 0x000fd20005fa1670 */
[----:B------:R1:W-:Y:S01]  /*1f750*/  @!P2 STG.E.U8 desc[UR20][R28.64+0x29], R7 ;  /* 0x000029071c00a986 */ /* 0x0003e2000c101114 */
[C---:B------:R-:W-:Y:S02]  /*1f760*/  ISETP.LT.OR P2, PT, R0.reuse, 0x32, !P6 ;  /* 0x000000320000780c */ /* 0x040fe40007741670 */
[----:B0-----:R-:W-:Y:S01]  /*1f770*/  F2FP.SATFINITE.E4M3.F32.PACK_AB_MERGE_C R5, RZ, R2, RZ ;  /* 0x00000002ff05723e */ /* 0x001fe200048070ff */
[----:B------:R-:W-:Y:S01]  /*1f780*/  @!P1 STG.E.U8 desc[UR20][R26.64+0x28], R13 ;  /* 0x0000280d1a009986 */ /* 0x000fe2000c101114 */
[----:B------:R-:W-:Y:S01]  /*1f790*/  ISETP.LT.OR P1, PT, R0, 0x31, !P6 ;  /* 0x000000310000780c */ /* 0x000fe20007721670 */
[----:B------:R-:W-:Y:S02]  /*1f7a0*/  FMUL R2, R36, UR22 ;  /* 0x0000001624027c20 */ /* 0x000fe40008400000 */
[----:B------:R0:W-:Y:S01]  /*1f7b0*/  @!P5 STG.E.U8 desc[UR20][R26.64+0x29], R9 ;  /* 0x000029091a00d986 */ /* 0x0001e2000c101114 */
[----:B------:R-:W-:-:S03]  /*1f7c0*/  ISETP.LT.OR P5, PT, R0, 0x31, !P3 ;  /* 0x000000310000780c */ /* 0x000fc60005fa1670 */
[----:B------:R-:W5:Y:S01]  /*1f7d0*/  LDL.LU R36, [R1+0x2e0] ;  /* 0x0002e00001247983 */ /* 0x000f620000300800 */
[----:B------:R-:W-:Y:S02]  /*1f7e0*/  F2FP.SATFINITE.E4M3.F32.PACK_AB_MERGE_C R11, RZ, R3, RZ ;  /* 0x00000003ff0b723e */ /* 0x000fe400048070ff */
[----:B-1----:R-:W-:Y:S02]  /*1f7f0*/  F2FP.SATFINITE.E4M3.F32.PACK_AB_MERGE_C R7, RZ, R4, RZ ;  /* 0x00000004ff07723e */ /* 0x002fe400048070ff */
[----:B0-----:R-:W-:Y:S01]  /*1f800*/  F2FP.SATFINITE.E4M3.F32.PACK_AB_MERGE_C R9, RZ, R2, RZ ;  /* 0x00000002ff09723e */ /* 0x001fe200048070ff */
        /* <DEDUP_REMOVED lines=20> */
[----:B------:R-:W-:Y:S02]  /*1f950*/  ISETP.LT.OR P5, PT, R0, 0x3a, !P6 ;  /* 0x0000003a0000780c */ /* 0x000fe400077a1670 */
[----:B------:R-:W-:-:S07]  /*1f960*/  F2FP.SATFINITE.E4M3.F32.PACK_AB_MERGE_C R11, RZ, R3, RZ ;  /* 0x00000003ff0b723e */ /* 0x000fce00048070ff */
[----:B------:R0:W-:Y:S01]  /*1f970*/  @!P2 STG.E.U8 desc[UR20][R26.64+0x31], R9 ;  /* 0x000031091a00a986 */ /* 0x0001e2000c101114 */
[----:B------:R-:W-:-:S03]  /*1f980*/  ISETP.LT.OR P2, PT, R0, 0x3a, !P3 ;  /* 0x0000003a0000780c */ /* 0x000fc60005f41670 */
[----:B------:R-:W-:Y:S01]  /*1f990*/  @!P1 STG.E.U8 desc[UR20][R28.64+0x38], R13 ;  /* 0x0000380d1c009986 */ /* 0x000fe2000c101114 */
[----:B------:R-:W-:-:S03]  /*1f9a0*/  ISETP.LT.OR P1, PT, R0, 0x39, !P3 ;  /* 0x000000390000780c */ /* 0x000fc60005f21670 */
[----:B------:R1:W-:Y:S01]  /*1f9b0*/  @!P5 STG.E.U8 desc[UR20][R28.64+0x39], R5 ;  /* 0x000039051c00d986 */ /* 0x0003e2000c101114 */
[----:B------:R-:W-:Y:S02]  /*1f9c0*/  ISETP.LT.OR P5, PT, R0, 0x41, !P6 ;  /* 0x000000410000780c */ /* 0x000fe400077a1670 */
[----:B0-----:R-:W-:Y:S01]  /*1f9d0*/  F2FP.SATFINITE.E4M3.F32.PACK_AB_MERGE_C R9, RZ, R4, RZ ;  /* 0x00000004ff09723e */ /* 0x001fe200048070ff */
[----:B------:R-:W-:Y:S02]  /*1f9e0*/  FMUL R3, R36, UR22 ;  /* 0x0000001624037c20 */ /* 0x000fe40008400000 */
[----:B------:R-:W5:Y:S01]  /*1f9f0*/  LDL.LU R36, [R1+0x2fc] ;  /* 0x0002fc0001247983 */ /* 0x000f620000300800 */
        /* <DEDUP_REMOVED lines=26> */
[----:B------:R-:W-:-:S03]  /*1fba0*/  ISETP.LT.OR P1, PT, R0, 0x49, !P6 ;  /* 0x000000490000780c */ /* 0x000fc60007721670 */
[----:B------:R1:W-:Y:S01]  /*1fbb0*/  @!P5 STG.E.U8 desc[UR20][R26.64+0x41], R7 ;  /* 0x000041071a00d986 */ /* 0x0003e2000c101114 */
[----:B------:R-:W-:Y:S02]  /*1fbc0*/  ISETP.LT.OR P5, PT, R0, 0x49, !P3 ;  /* 0x000000490000780c */ /* 0x000fe40005fa1670 */
[----:B0-----:R-:W-:-:S03]  /*1fbd0*/  F2FP.SATFINITE.E4M3.F32.PACK_AB_MERGE_C R5, RZ, R4, RZ ;  /* 0x00000004ff05723e */ /* 0x001fc600048070ff */
[----:B------:R-:W-:Y:S01]  /*1fbe0*/  @!P2 STG.E.U8 desc[UR20][R28.64+0x49], R11 ;  /* 0x0000490b1c00a986 */ /* 0x000fe2000c101114 */
[----:B------:R-:W-:Y:S02]  /*1fbf0*/  ISETP.LT.OR P2, PT, R0, 0x4a, !P3 ;  /* 0x0000004a0000780c */ /* 0x000fe40005f41670 */
[----:B-1----:R-:W-:Y:S01]  /*1fc00*/  F2FP.SATFINITE.E4M3.F32.PACK_AB_MERGE_C R13, RZ, R3, RZ ;  /* 0x00000003ff0d723e */ /* 0x002fe200048070ff */
[----:B------:R-:W-:Y:S02]  /*1fc10*/  FMUL R4, R36, UR22 ;  /* 0x0000001624047c20 */ /* 0x000fe40008400000 */
[----:B------:R-:W5:Y:S01]  /*1fc20*/  LDL.LU R36, [R1+0x318] ;  /* 0x0003180001247983 */ /* 0x000f620000300800 */
[----:B------:R-:W-:-:S03]  /*1fc30*/  F2FP.SATFINITE.E4M3.F32.PACK_AB_MERGE_C R7, RZ, R2, RZ ;  /* 0x00000002ff07723e */ /* 0x000fc600048070ff */
[----:B------:R0:W-:Y:S04]  /*1fc40*/  @!P1 STG.E.U8 desc[UR20][R28.64+0x48], R9 ;  /* 0x000048091c009986 */ /* 0x0001e8000c101114 */
[----:B------:R1:W-:Y:S01]  /*1fc50*/  @!P5 STG.E.U8 desc[UR20][R26.64+0x48], R5 ;  /* 0x000048051a00d986 */ /* 0x0003e2000c101114 */
[----:B0-----:R-:W-:-:S03]  /*1fc60*/  F2FP.SATFINITE.E4M3.F32.PACK_AB_MERGE_C R9, RZ, R4, RZ ;  /* 0x00000004ff09723e */ /* 0x001fc600048070ff */
[----:B------:R0:W-:Y:S01]  /*1fc70*/  @!P2 STG.E.U8 desc[UR20][R26.64+0x49], R7 ;  /* 0x000049071a00a986 */ /* 0x0001e2000c101114 */
[----:B--2---:R-:W-:-:S03]  /*1fc80*/  FMUL R2, R35, UR22 ;  /* 0x0000001623027c20 */ /* 0x004fc60008400000 */
[----:B------:R-:W2:Y:S01]  /*1fc90*/  LDL.LU R35, [R1+0x31c] ;  /* 0x00031c0001237983 */ /* 0x000ea20000300800 */
[----:B---3--:R-:W-:-:S03]  /*1fca0*/  FMUL R3, R37, UR22 ;  /* 0x0000001625037c20 */ /* 0x008fc60008400000 */
[----:B------:R-:W3:Y:S01]  /*1fcb0*/  LDL.LU R37, [R1+0x320] ;  /* 0x0003200001257983 */ /* 0x000ee20000300800 */
[----:B----4-:R-:W-:-:S03]  /*1fcc0*/  FMUL R4, R34, UR22 ;  /* 0x0000001622047c20 */ /* 0x010fc60008400000 */
[----:B------:R-:W4:Y:S01]  /*1fcd0*/  LDL.LU R34, [R1+0x324] ;  /* 0x0003240001227983 */ /* 0x000f220000300800 */
[----:B-1----:R-:W-:Y:S02]  /*1fce0*/  F2FP.SATFINITE.E4M3.F32.PACK_AB_MERGE_C R5, RZ, R2, RZ ;  /* 0x00000002ff05723e */ /* 0x002fe400048070ff */
[----:B------:R-:W-:Y:S02]  /*1fcf0*/  F2FP.SATFINITE.E4M3.F32.PACK_AB_MERGE_C R11, RZ, R3, RZ ;  /* 0x00000003ff0b723e */ /* 0x000fe400048070ff */
        /* <DEDUP_REMOVED lines=14> */
[----:B------:R-:W-:Y:S01]  /*1fde0*/  @!P2 STG.E.U8 desc[UR20][R26.64+0x51], R11 ;  /* 0x0000510b1a00a986 */ /* 0x000fe2000c101114 */
[----:B------:R-:W-:-:S05]  /*1fdf0*/  ISETP.LT.OR P2, PT, R0, 0x5a, !P6 ;  /* 0x0000005a0000780c */ /* 0x000fca0007741670 */
[----:B------:R1:W-:Y:S01]  /*1fe00*/  @!P1 STG.E.U8 desc[UR20][R26.64+0x50], R5 ;  /* 0x000050051a009986 */ /* 0x0003e2000c101114 */
[----:B0-----:R-:W-:-:S03]  /*1fe10*/  F2FP.SATFINITE.E4M3.F32.PACK_AB_MERGE_C R9, RZ, R2, RZ ;  /* 0x00000002ff09723e */ /* 0x001fc600048070ff */
[----:B------:R0:W-:Y:S01]  /*1fe20*/  @!P5 STG.E.U8 desc[UR20][R28.64+0x58], R7 ;  /* 0x000058071c00d986 */ /* 0x0001e2000c101114 */
[----:B------:R-:W-:Y:S01]  /*1fe30*/  ISETP.LT.OR P5, PT, R0, 0x5a, !P3 ;  /* 0x0000005a0000780c */ /* 0x000fe20005fa1670 */
[----:B------:R-:W-:Y:S02]  /*1fe40*/  FMUL R2, R36, UR22 ;  /* 0x0000001624027c20 */ /* 0x000fe40008400000 */
[----:B------:R-:W5:Y:S01]  /*1fe50*/  LDL.LU R36, [R1+0x334] ;  /* 0x0003340001247983 */ /* 0x000f620000300800 */
[----:B------:R-:W-:Y:S02]  /*1fe60*/  F2FP.SATFINITE.E4M3.F32.PACK_AB_MERGE_C R13, RZ, R3, RZ ;  /* 0x00000003ff0d723e */ /* 0x000fe400048070ff */
[----:B-1----:R-:W-:Y:S02]  /*1fe70*/  F2FP.SATFINITE.E4M3.F32.PACK_AB_MERGE_C R5, RZ, R4, RZ ;  /* 0x00000004ff05723e */ /* 0x002fe400048070ff */
[----:B0-----:R-:W-:Y:S01]  /*1fe80*/  F2FP.SATFINITE.E4M3.F32.PACK_AB_MERGE_C R7, RZ, R2, RZ ;  /* 0x00000002ff07723e */ /* 0x001fe200048070ff */
        /* <DEDUP_REMOVED lines=22> */
[----:B------:R-:W-:Y:S01]  /*1fff0*/  @!P2 STG.E.U8 desc[UR20][R28.64+0x61], R11 ;  /* 0x0000610b1c00a986 */ /* 0x000fe2000c101114 */
[----:B------:R-:W-:Y:S02]  /*20000*/  ISETP.LT.OR P2, PT, R0, 0x62, !P3 ;  /* 0x000000620000780c */ /* 0x000fe40005f41670 */
[----:B0-----:R-:W-:-:S07]  /*20010*/  F2FP.SATFINITE.E4M3.F32.PACK_AB_MERGE_C R13, RZ, R3, RZ ;  /* 0x00000003ff0d723e */ /* 0x001fce00048070ff */
[----:B------:R0:W-:Y:S01]  /*20020*/  @!P1 STG.E.U8 desc[UR20][R28.64+0x60], R7 ;  /* 0x000060071c009986 */ /* 0x0001e2000c101114 */
[----:B------:R-:W-:-:S03]  /*20030*/  ISETP.LT.OR P1, PT, R0, 0x69, !P6 ;  /* 0x000000690000780c */ /* 0x000fc60007721670 */
[----:B------:R1:W-:Y:S01]  /*20040*/  @!P5 STG.E.U8 desc[UR20][R26.64+0x60], R9 ;  /* 0x000060091a00d986 */ /* 0x0003e2000c101114 */
[----:B------:R-:W-:Y:S01]  /*20050*/  ISETP.LT.OR P5, PT, R0, 0x6a, !P6 ;  /* 0x0000006a0000780c */ /* 0x000fe200077a1670 */
[----:B------:R-:W-:Y:S02]  /*20060*/  FMUL R3, R36, UR22 ;  /* 0x0000001624037c20 */ /* 0x000fe40008400000 */
[----:B------:R-:W5:Y:S01]  /*20070*/  LDL.LU R36, [R1+0x350] ;  /* 0x0003500001247983 */ /* 0x000f620000300800 */
[----:B0-----:R-:W-:Y:S02]  /*20080*/  F2FP.SATFINITE.E4M3.F32.PACK_AB_MERGE_C R7, RZ, R4, RZ ;  /* 0x00000004ff07723e */ /* 0x001fe400048070ff */
[----:B------:R-:W-:Y:S02]  /*20090*/  F2FP.SATFINITE.E4M3.F32.PACK_AB_MERGE_C R11, RZ, R3, RZ ;  /* 0x00000003ff0b723e */ /* 0x000fe400048070ff */
[----:B-1----:R-:W-:Y:S01]  /*200a0*/  F2FP.SATFINITE.E4M3.F32.PACK_AB_MERGE_C R9, RZ, R2, RZ ;  /* 0x00000002ff09723e */ /* 0x002fe200048070ff */
        /* <DEDUP_REMOVED lines=33> */
[----:B-1----:R-:W-:Y:S02]  /*202c0*/  F2FP.SATFINITE.E4M3.F32.PACK_AB_MERGE_C R5, RZ, R2, RZ ;  /* 0x00000002ff05723e */ /* 0x002fe400048070ff */
[----:B------:R-:W-:Y:S02]  /*202d0*/  F2FP.SATFINITE.E4M3.F32.PACK_AB_MERGE_C R11, RZ, R3, RZ ;  /* 0x00000003ff0b723e */ /* 0x000fe400048070ff */
        /* <DEDUP_REMOVED lines=29> */
[----:B------:R-:W-:-:S03]  /*204b0*/  ISETP.LT.OR P1, PT, R0, 0x81, !P3 ;  /* 0x000000810000780c */ /* 0x000fc60005f21670 */
        /* <DEDUP_REMOVED lines=186> */
[----:B---3--:R-:W-:Y:S01]  /*21060*/  FMUL R3, R38, UR22 ;  /* 0x0000001626037c20 */ /* 0x008fe20008400000 */
[----:B0-----:R-:W-:Y:S01]  /*21070*/  F2FP.SATFINITE.E4M3.F32.PACK_AB_MERGE_C R5, RZ, R2, RZ ;  /* 0x00000002ff05723e */ /* 0x001fe200048070ff */
[----:B----4-:R-:W-:Y:S02]  /*21080*/  FMUL R4, R34, UR22 ;  /* 0x0000001622047c20 */ /* 0x010fe40008400000 */
[----:B------:R-:W3:Y:S01]  /*21090*/  LDL.LU R34, [R1+0x420] ;  /* 0x0004200001227983 */ /* 0x000ee20000300800 */
[----:B------:R-:W-:Y:S02]  /*210a0*/  F2FP.SATFINITE.E4M3.F32.PACK_AB_MERGE_C R13, RZ, R3, RZ ;  /* 0x00000003ff0d723e */ /* 0x000fe400048070ff */
[----:B-1----:R-:W-:Y:S01]  /*210b0*/  F2FP.SATFINITE.E4M3.F32.PACK_AB_MERGE_C R7, RZ, R4, RZ ;  /* 0x00000004ff07723e */ /* 0x002fe200048070ff */
[----:B-----5:R-:W-:Y:S02]  /*210c0*/  FMUL R2, R33, UR22 ;  /* 0x0000001621027c20 */ /* 0x020fe40008400000 */
[----:B------:R-:W4:Y:S01]  /*210d0*/  LDL.LU R33, [R1+0x424] ;  /* 0x0004240001217983 */ /* 0x000f220000300800 */
[----:B------:R-:W-:-:S03]  /*210e0*/  FMUL R3, R31, UR22 ;  /* 0x000000161f037c20 */ /* 0x000fc60008400000 */
[----:B------:R-:W5:Y:S01]  /*210f0*/  LDL.LU R31, [R1+0x428] ;  /* 0x00042800011f7983 */ /* 0x000f620000300800 */
[----:B------:R-:W-:-:S03]  /*21100*/  FMUL R4, R30, UR22 ;  /* 0x000000161e047c20 */ /* 0x000fc60008400000 */
[----:B------:R-:W5:Y:S01]  /*21110*/  LDL.LU R30, [R1+0x42c] ;  /* 0x00042c00011e7983 */ /* 0x000f620000300800 */
[C---:B------:R-:W-:Y:S02]  /*21120*/  ISETP.LT.OR P2, PT, R0.reuse, 0xca, !P3 ;  /* 0x000000ca0000780c */ /* 0x040fe40005f41670 */
[C---:B------:R-:W-:Y:S01]  /*21130*/  ISETP.LT.OR P5, PT, R0.reuse, 0xd1, !P6 ;  /* 0x000000d10000780c */ /* 0x040fe200077a1670 */
[----:B------:R-:W5:Y:S01]  /*21140*/  LDL.LU R41, [R1+0x430] ;  /* 0x0004300001297983 */ /* 0x000f620000300800 */
[----:B------:R-:W-:-:S03]  /*21150*/  ISETP.LT.OR P1, PT, R0, 0xd1, !P3 ;  /* 0x000000d10000780c */ /* 0x000fc60005f21670 */
[----:B------:R-:W5:Y:S04]  /*21160*/  LDL.LU R40, [R1+0x434] ;  /* 0x0004340001287983 */ /* 0x000f680000300800 */
[----:B------:R-:W5:Y:S04]  /*21170*/  LDL.LU R38, [R1+0x438] ;  /* 0x0004380001267983 */ /* 0x000f680000300800 */
[----:B------:R0:W-:Y:S01]  /*21180*/  @!P2 STG.E.U8 desc[UR20][R26.64+0xc9], R11 ;  /* 0x0000c90b1a00a986 */ /* 0x0001e2000c101114 */
[----:B------:R-:W-:-:S03]  /*21190*/  ISETP.LT.OR P2, PT, R0, 0xd2, !P6 ;  /* 0x000000d20000780c */ /* 0x000fc60007741670 */
[----:B------:R1:W-:Y:S01]  /*211a0*/  @!P5 STG.E.U8 desc[UR20][R28.64+0xd0], R9 ;  /* 0x0000d0091c00d986 */ /* 0x0003e2000c101114 */
[----:B------:R-:W-:Y:S02]  /*211b0*/  ISETP.LT.OR P5, PT, R0, 0xd2, !P3 ;  /* 0x000000d20000780c */ /* 0x000fe40005fa1670 */
[----:B0-----:R-:W-:-:S07]  /*211c0*/  F2FP.SATFINITE.E4M3.F32.PACK_AB_MERGE_C R11, RZ, R3, RZ ;  /* 0x00000003ff0b723e */ /* 0x001fce00048070ff */
[----:B------:R0:W-:Y:S01]  /*211d0*/  @!P2 STG.E.U8 desc[UR20][R28.64+0xd1], R5 ;  /* 0x0000d1051c00a986 */ /* 0x0001e2000c101114 */
[C---:B------:R-:W-:Y:S02]  /*211e0*/  ISETP.LT.OR P2, PT, R0.reuse, 0xda, !P6 ;  /* 0x000000da0000780c */ /* 0x040fe40007741670 */
[----:B-1----:R-:W-:Y:S01]  /*211f0*/  F2FP.SATFINITE.E4M3.F32.PACK_AB_MERGE_C R9, RZ, R2, RZ ;  /* 0x00000002ff09723e */ /* 0x002fe200048070ff */
[----:B------:R-:W-:Y:S01]  /*21200*/  @!P1 STG.E.U8 desc[UR20][R26.64+0xd0], R13 ;  /* 0x0000d00d1a009986 */ /* 0x000fe2000c101114 */
[C---:B------:R-:W-:Y:S01]  /*21210*/  ISETP.LT.OR P1, PT, R0.reuse, 0xd9, !P6 ;  /* 0x000000d90000780c */ /* 0x040fe20007721670 */
[----:B------:R-:W-:Y:S02]  /*21220*/  FMUL R2, R37, UR22 ;  /* 0x0000001625027c20 */ /* 0x000fe40008400000 */
[----:B------:R1:W-:Y:S01]  /*21230*/  @!P5 STG.E.U8 desc[UR20][R26.64+0xd1], R7 ;  /* 0x0000d1071a00d986 */ /* 0x0003e2000c101114 */
[----:B------:R-:W-:Y:S01]  /*21240*/  ISETP.LT.OR P5, PT, R0, 0xd9, !P3 ;  /* 0x000000d90000780c */ /* 0x000fe20005fa1670 */
[----:B------:R-:W-:-:S02]  /*21250*/  FMUL R3, R36, UR22 ;  /* 0x0000001624037c20 */ /* 0x000fc40008400000 */
[----:B------:R-:W5:Y:S04]  /*21260*/  LDL.LU R37, [R1+0x43c] ;  /* 0x00043c0001257983 */ /* 0x000f680000300800 */
[----:B------:R-:W5:Y:S01]  /*21270*/  LDL.LU R36, [R1+0x440] ;  /* 0x0004400001247983 */ /* 0x000f620000300800 */
[----:B0-----:R-:W-:Y:S02]  /*21280*/  F2FP.SATFINITE.E4M3.F32.PACK_AB_MERGE_C R5, RZ, R4, RZ ;  /* 0x00000004ff05723e */ /* 0x001fe400048070ff */
[----:B-1----:R-:W-:Y:S01]  /*21290*/  F2FP.SATFINITE.E4M3.F32.PACK_AB_MERGE_C R7, RZ, R2, RZ ;  /* 0x00000002ff07723e */ /* 0x002fe200048070ff */
[----:B------:R0:W-:Y:S01]  /*212a0*/  @!P1 STG.E.U8 desc[UR20][R28.64+0xd8], R9 ;  /* 0x0000d8091c009986 */ /* 0x0001e2000c101114 */
[----:B------:R-:W-:-:S03]  /*212b0*/  F2FP.SATFINITE.E4M3.F32.PACK_AB_MERGE_C R13, RZ, R3, RZ ;  /* 0x00000003ff0d723e */ /* 0x000fc600048070ff */
[----:B------:R-:W-:Y:S04]  /*212c0*/  @!P2 STG.E.U8 desc[UR20][R28.64+0xd9], R11 ;  /* 0x0000d90b1c00a986 */ /* 0x000fe8000c101114 */
[----:B------:R1:W-:Y:S01]  /*212d0*/  @!P5 STG.E.U8 desc[UR20][R26.64+0xd8], R5 ;  /* 0x0000d8051a00d986 */ /* 0x0003e2000c101114 */
[----:B--2---:R-:W-:-:S03]  /*212e0*/  FMUL R4, R35, UR22 ;  /* 0x0000001623047c20 */ /* 0x004fc60008400000 */
[----:B------:R-:W2:Y:S01]  /*212f0*/  LDL.LU R35, [R1+0x444] ;  /* 0x0004440001237983 */ /* 0x000ea20000300800 */
[----:B---3--:R-:W-:Y:S01]  /*21300*/  FMUL R2, R34, UR22 ;  /* 0x0000001622027c20 */ /* 0x008fe20008400000 */
[----:B0-----:R-:W-:Y:S02]  /*21310*/  F2FP.SATFINITE.E4M3.F32.PACK_AB_MERGE_C R9, RZ, R4, RZ ;  /* 0x00000004ff09723e */ /* 0x001fe400048070ff */
[----:B------:R-:W3:Y:S02]  /*21320*/  LDL.LU R34, [R1+0x448] ;  /* 0x0004480001227983 */ /* 0x000ee40000300800 */
[----:B-1----:R-:W-:Y:S01]  /*21330*/  F2FP.SATFINITE.E4M3.F32.PACK_AB_MERGE_C R5, RZ, R2, RZ ;  /* 0x00000002ff05723e */ /* 0x002fe200048070ff */
[----:B----4-:R-:W-:Y:S02]  /*21340*/  FMUL R3, R33, UR22 ;  /* 0x0000001621037c20 */ /* 0x010fe40008400000 */
[----:B------:R-:W4:Y:S01]  /*21350*/  LDL.LU R33, [R1+0x44c] ;  /* 0x00044c0001217983 */ /* 0x000f220000300800 */
[----:B-----5:R-:W-:-:S03]  /*21360*/  FMUL R4, R31, UR22 ;  /* 0x000000161f047c20 */ /* 0x020fc60008400000 */
        /* <DEDUP_REMOVED lines=9> */
[----:B------:R-:W-:-:S03]  /*21400*/  ISETP.LT.OR P1, PT, R0, 0xe1, !P3 ;  /* 0x000000e10000780c */ /* 0x000fc60005f21670 */
[----:B------:R1:W-:Y:S01]  /*21410*/  @!P5 STG.E.U8 desc[UR20][R28.64+0xe1], R9 ;  /* 0x0000e1091c00d986 */ /* 0x0003e2000c101114 */
[----:B------:R-:W-:Y:S02]  /*21420*/  ISETP.LT.OR P5, PT, R0, 0xe9, !P6 ;  /* 0x000000e90000780c */ /* 0x000fe400077a1670 */
[----:B------:R-:W-:Y:S02]  /*21430*/  F2FP.SATFINITE.E4M3.F32.PACK_AB_MERGE_C R11, RZ, R3, RZ ;  /* 0x00000003ff0b723e */ /* 0x000fe400048070ff */
[----:B0-----:R-:W-:-:S03]  /*21440*/  F2FP.SATFINITE.E4M3.F32.PACK_AB_MERGE_C R7, RZ, R4, RZ ;  /* 0x00000004ff07723e */ /* 0x001fc600048070ff */
[----:B------:R-:W-:Y:S01]  /*21450*/  @!P2 STG.E.U8 desc[UR20][R26.64+0xe1], R11 ;  /* 0x0000e10b1a00a986 */ /* 0x000fe2000c101114 */
[----:B------:R-:W-:-:S03]  /*21460*/  ISETP.LT.OR P2, PT, R0, 0xea, !P6 ;  /* 0x000000ea0000780c */ /* 0x000fc60007741670 */
[----:B------:R0:W-:Y:S01]  /*21470*/  @!P1 STG.E.U8 desc[UR20][R26.64+0xe0], R5 ;  /* 0x0000e0051a009986 */ /* 0x0001e2000c101114 */
[----:B------:R-:W-:-:S03]  /*21480*/  ISETP.LT.OR P1, PT, R0, 0xe9, !P3 ;  /* 0x000000e90000780c */ /* 0x000fc60005f21670 */
[----:B------:R0:W-:Y:S01]  /*21490*/  @!P5 STG.E.U8 desc[UR20][R28.64+0xe8], R7 ;  /* 0x0000e8071c00d986 */ /* 0x0001e2000c101114 */
[----:B------:R-:W-:Y:S01]  /*214a0*/  ISETP.LT.OR P5, PT, R0, 0xea, !P3 ;  /* 0x000000ea0000780c */ /* 0x000fe20005fa1670 */
[----:B------:R-:W-:Y:S01]  /*214b0*/  FMUL R3, R41, UR22 ;  /* 0x0000001629037c20 */ /* 0x000fe20008400000 */
[----:B------:R-:W-:Y:S01]  /*214c0*/  FMUL R4, R40, UR22 ;  /* 0x0000001628047c20 */ /* 0x000fe20008400000 */
[----:B-1----:R-:W-:-:S03]  /*214d0*/  F2FP.SATFINITE.E4M3.F32.PACK_AB_MERGE_C R9, RZ, R2, RZ ;  /* 0x00000002ff09723e */ /* 0x002fc600048070ff */
[----:B------:R-:W-:Y:S02]  /*214e0*/  F2FP.SATFINITE.E4M3.F32.PACK_AB_MERGE_C R13, RZ, R3, RZ ;  /* 0x00000003ff0d723e */ /* 0x000fe400048070ff */
[----:B0-----:R-:W-:Y:S01]  /*214f0*/  F2FP.SATFINITE.E4M3.F32.PACK_AB_MERGE_C R5, RZ, R4, RZ ;  /* 0x00000004ff05723e */ /* 0x001fe200048070ff */
[----:B------:R0:W-:Y:S01]  /*21500*/  @!P2 STG.E.U8 desc[UR20][R28.64+0xe9], R9 ;  /* 0x0000e9091c00a986 */ /* 0x0001e2000c101114 */
[----:B------:R-:W-:-:S03]  /*21510*/  ISETP.LT.OR P2, PT, R0, 0xf1, !P3 ;  /* 0x000000f10000780c */ /* 0x000fc60005f41670 */
[----:B------:R-:W-:Y:S01]  /*21520*/  @!P1 STG.E.U8 desc[UR20][R26.64+0xe8], R13 ;  /* 0x0000e80d1a009986 */ /* 0x000fe2000c101114 */
[----:B------:R-:W-:-:S03]  /*21530*/  ISETP.LT.OR P1, PT, R0, 0xf1, !P6 ;  /* 0x000000f10000780c */ /* 0x000fc60007721670 */
[----:B------:R-:W-:Y:S01]  /*21540*/  @!P5 STG.E.U8 desc[UR20][R26.64+0xe9], R5 ;  /* 0x0000e9051a00d986 */ /* 0x000fe2000c101114 */
[----:B------:R-:W-:Y:S01]  /*21550*/  ISETP.LT.OR P5, PT, R0, 0xf2, !P6 ;  /* 0x000000f20000780c */ /* 0x000fe200077a1670 */
[----:B------:R-:W-:Y:S01]  /*21560*/  FMUL R2, R38, UR22 ;  /* 0x0000001626027c20 */ /* 0x000fe20008400000 */
[----:B------:R-:W-:Y:S01]  /*21570*/  FMUL R3, R37, UR22 ;  /* 0x0000001625037c20 */ /* 0x000fe20008400000 */
[----:B------:R-:W-:-:S03]  /*21580*/  FMUL R4, R36, UR22 ;  /* 0x0000001624047c20 */ /* 0x000fc60008400000 */
[----:B------:R-:W-:Y:S02]  /*21590*/  F2FP.SATFINITE.E4M3.F32.PACK_AB_MERGE_C R7, RZ, R2, RZ ;  /* 0x00000002ff07723e */ /* 0x000fe400048070ff */
[----:B------:R-:W-:Y:S02]  /*215a0*/  F2FP.SATFINITE.E4M3.F32.PACK_AB_MERGE_C R11, RZ, R3, RZ ;  /* 0x00000003ff0b723e */ /* 0x000fe400048070ff */
[----:B0-----:R-:W-:Y:S01]  /*215b0*/  F2FP.SATFINITE.E4M3.F32.PACK_AB_MERGE_C R9, RZ, R4, RZ ;  /* 0x00000004ff09723e */ /* 0x001fe200048070ff */
[----:B------:R0:W-:Y:S01]  /*215c0*/  @!P1 STG.E.U8 desc[UR20][R28.64+0xf0], R7 ;  /* 0x0000f0071c009986 */ /* 0x0001e2000c101114 */
[----:B------:R-:W-:-:S03]  /*215d0*/  ISETP.LT.OR P1, PT, R0, 0xf9, !P6 ;  /* 0x000000f90000780c */ /* 0x000fc60007721670 */
[----:B------:R1:W-:Y:S01]  /*215e0*/  @!P5 STG.E.U8 desc[UR20][R28.64+0xf1], R11 ;  /* 0x0000f10b1c00d986 */ /* 0x0003e2000c101114 */
[C---:B------:R-:W-:Y:S02]  /*215f0*/  ISETP.LT.OR P5, PT, R0.reuse, 0xf2, !P3 ;  /* 0x000000f20000780c */ /* 0x040fe40005fa1670 */
[C---:B------:R-:W-:Y:S01]  /*21600*/  ISETP.LT.OR P6, PT, R0.reuse, 0xfa, !P6 ;  /* 0x000000fa0000780c */ /* 0x040fe200077c1670 */
[----:B------:R5:W-:Y:S01]  /*21610*/  @!P2 STG.E.U8 desc[UR20][R26.64+0xf0], R9 ;  /* 0x0000f0091a00a986 */ /* 0x000be2000c101114 */
[C---:B------:R-:W-:Y:S02]  /*21620*/  ISETP.LT.OR P2, PT, R0.reuse, 0xf9, !P3 ;  /* 0x000000f90000780c */ /* 0x040fe40005f41670 */
[----:B------:R-:W-:Y:S01]  /*21630*/  ISETP.LT.OR P3, PT, R0, 0xfa, !P3 ;  /* 0x000000fa0000780c */ /* 0x000fe20005f61670 */
[----:B--2---:R-:W-:Y:S01]  /*21640*/  FMUL R0, R35, UR22 ;  /* 0x0000001623007c20 */ /* 0x004fe20008400000 */
[----:B---3--:R-:W-:-:S04]  /*21650*/  FMUL R2, R34, UR22 ;  /* 0x0000001622027c20 */ /* 0x008fc80008400000 */
[----:B0-----:R-:W-:Y:S02]  /*21660*/  F2FP.SATFINITE.E4M3.F32.PACK_AB_MERGE_C R7, RZ, R0, RZ ;  /* 0x00000000ff07723e */ /* 0x001fe400048070ff */
[----:B-1----:R-:W-:Y:S01]  /*21670*/  F2FP.SATFINITE.E4M3.F32.PACK_AB_MERGE_C R11, RZ, R2, RZ ;  /* 0x00000002ff0b723e */ /* 0x002fe200048070ff */
[----:B----4-:R-:W-:Y:S02]  /*21680*/  FMUL R3, R33, UR22 ;  /* 0x0000001621037c20 */ /* 0x010fe40008400000 */
[----:B------:R0:W-:Y:S03]  /*21690*/  @!P5 STG.E.U8 desc[UR20][R26.64+0xf1], R7 ;  /* 0x0000f1071a00d986 */ /* 0x0001e6000c101114 */
[----:B------:R-:W-:Y:S01]  /*216a0*/  F2FP.SATFINITE.E4M3.F32.PACK_AB_MERGE_C R3, RZ, R3, RZ ;  /* 0x00000003ff03723e */ /* 0x000fe200048070ff */
[----:B-----5:R-:W-:Y:S01]  /*216b0*/  FMUL R4, R31, UR22 ;  /* 0x000000161f047c20 */ /* 0x020fe20008400000 */
[----:B------:R-:W-:-:S04]  /*216c0*/  FMUL R5, R30, UR22 ;  /* 0x000000161e057c20 */ /* 0x000fc80008400000 */
[----:B------:R-:W-:Y:S02]  /*216d0*/  F2FP.SATFINITE.E4M3.F32.PACK_AB_MERGE_C R9, RZ, R4, RZ ;  /* 0x00000004ff09723e */ /* 0x000fe400048070ff */
[----:B------:R-:W-:Y:S01]  /*216e0*/  F2FP.SATFINITE.E4M3.F32.PACK_AB_MERGE_C R5, RZ, R5, RZ ;  /* 0x00000005ff05723e */ /* 0x000fe200048070ff */
[----:B------:R0:W-:Y:S04]  /*216f0*/  @!P1 STG.E.U8 desc[UR20][R28.64+0xf8], R11 ;  /* 0x0000f80b1c009986 */ /* 0x0001e8000c101114 */
[----:B------:R0:W-:Y:S04]  /*21700*/  @!P6 STG.E.U8 desc[UR20][R28.64+0xf9], R3 ;  /* 0x0000f9031c00e986 */ /* 0x0001e8000c101114 */
[----:B------:R0:W-:Y:S04]  /*21710*/  @!P2 STG.E.U8 desc[UR20][R26.64+0xf8], R9 ;  /* 0x0000f8091a00a986 */ /* 0x0001e8000c101114 */
[----:B------:R0:W-:Y:S02]  /*21720*/  @!P3 STG.E.U8 desc[UR20][R26.64+0xf9], R5 ;  /* 0x0000f9051a00b986 */ /* 0x0001e4000c101114 */
.L_x_551:
[----:B------:R-:W-:Y:S05]  /*21730*/  BSYNC B0 ;  /* 0x0000000000007941 */ /* 0x000fea0003800000 */
.L_x_37:
[----:B0-2---:R-:W2:Y:S04]  /*21740*/  LDL.LU R3, [R1+0x45c] ;  /* 0x00045c0001037983 */ /* 0x005ea80000300800 */
[----:B------:R-:W2:Y:S01]  /*21750*/  LDL.LU R2, [R1+0x460] ;  /* 0x0004600001027983 */ /* 0x000ea20000300800 */
[----:B------:R-:W-:Y:S01]  /*21760*/  ULDC UR6, c[0x0][0xc] ;  /* 0x0000030000067ab9 */ /* 0x000fe20000000800 */
[----:B------:R-:W-:Y:S01]  /*21770*/  ULDC UR7, c[0x0][0x10] ;  /* 0x0000040000077ab9 */ /* 0x000fe20000000800 */
[----:B---34-:R-:W2:Y:S01]  /*21780*/  LDC R5, c[0x0][0x14] ;  /* 0x00000500ff057b82 */ /* 0x018ea20000000800 */
[----:B------:R-:W-:Y:S01]  /*21790*/  UIMAD.WIDE.U32 UR6, UR6, UR7, URZ ;  /* 0x00000007060672a5 */ /* 0x000fe2000f8e003f */
[----:B-----5:R-:W-:Y:S01]  /*217a0*/  PRMT R0, RZ, 0x7610, R0 ;  /* 0x00007610ff007816 */ /* 0x020fe20000000000 */
[----:B------:R-:W-:-:S04]  /*217b0*/  UMOV UR10, 0xffffffff ;  /* 0xffffffff000a7882 */ /* 0x000fc80000000000 */
[----:B--2---:R-:W-:-:S04]  /*217c0*/  IMAD.WIDE.U32 R2, R5, UR6, R2 ;  /* 0x0000000605027c25 */ /* 0x004fc8000f8e0002 */
[----:B------:R-:W-:Y:S01]  /*217d0*/  IMAD R5, R5, UR7, RZ ;  /* 0x0000000705057c24 */ /* 0x000fe2000f8e02ff */
[----:B------:R-:W-:Y:S01]  /*217e0*/  ULDC.64 UR6, c[0x0][0x650] ;  /* 0x0001940000067ab9 */ /* 0x000fe20000000a00 */
[----:B------:R-:W-:Y:S01]  /*217f0*/  IMAD.MOV.U32 R11, RZ, RZ, R2 ;  /* 0x000000ffff0b7224 */ /* 0x000fe200078e0002 */
[----:B------:R-:W-:Y:S01]  /*21800*/  ISETP.GE.U32.AND P1, PT, R2, UR6, PT ;  /* 0x0000000602007c0c */ /* 0x000fe2000bf26070 */
[----:B------:R-:W-:Y:S02]  /*21810*/  IMAD.IADD R13, R3, 0x1, R5 ;  /* 0x00000001030d7824 */ /* 0x000fe400078e0205 */
[----:B------:R-:W-:-:S03]  /*21820*/  IMAD.MOV.U32 R2, RZ, RZ, -0x1 ;  /* 0xffffffffff027424 */ /* 0x000fc600078e00ff */
[----:B------:R0:W-:Y:S01]  /*21830*/  STL [R1+0x45c], R13 ;  /* 0x00045c0d01007387 */ /* 0x0001e20000100800 */
[----:B------:R-:W-:-:S03]  /*21840*/  ISETP.GE.U32.AND.EX P1, PT, R13, UR7, PT, P1 ;  /* 0x000000070d007c0c */ /* 0x000fc6000bf26110 */
[----:B------:R0:W-:Y:S04]  /*21850*/  STL [R1+0x460], R11 ;  /* 0x0004600b01007387 */ /* 0x0001e80000100800 */
[----:B------:R0:W-:Y:S06]  /*21860*/  STL [R1+0x464], R2 ;  /* 0x0004640201007387 */ /* 0x0001ec0000100800 */
[----:B------:R-:W-:Y:S05]  /*21870*/  @P1 BRA `(.L_x_552) ;  /* 0x0000000400741947 */ /* 0x000fea0003800000 */
[----:B------:R-:W2:Y:S01]  /*21880*/  S2R R8, SR_CTAID.X ;  /* 0x0000000000087919 */ /* 0x000ea20000002500 */
[----:B------:R-:W-:Y:S01]  /*21890*/  ULDC.64 UR16, c[0x0][0x628] ;  /* 0x00018a0000107ab9 */ /* 0x000fe20000000a00 */
[----:B------:R-:W3:Y:S01]  /*218a0*/  LDC R9, c[0x0][0x144] ;  /* 0x00005100ff097b82 */ /* 0x000ee20000000800 */
[----:B------:R-:W-:Y:S01]  /*218b0*/  ULDC UR6, c[0x0][0x150] ;  /* 0x0000540000067ab9 */ /* 0x000fe20000000800 */
[----:B------:R-:W4:Y:S01]  /*218c0*/  S2R R12, SR_CTAID.Y ;  /* 0x00000000000c7919 */ /* 0x000f220000002600 */
[----:B------:R-:W-:Y:S01]  /*218d0*/  ISETP.NE.U32.AND P1, PT, RZ, UR16, PT ;  /* 0x00000010ff007c0c */ /* 0x000fe2000bf25070 */
[----:B------:R-:W-:Y:S01]  /*218e0*/  ULDC UR18, c[0x0][0x630] ;  /* 0x00018c0000127ab9 */ /* 0x000fe20000000800 */
[----:B------:R-:W-:Y:S02]  /*218f0*/  R2UR UR14, R11 ;  /* 0x000000000b0e72ca */ /* 0x000fe400000e0000 */
[----:B------:R-:W-:Y:S01]  /*21900*/  ISETP.NE.AND.EX P1, PT, RZ, UR17, PT, P1 ;  /* 0x00000011ff007c0c */ /* 0x000fe2000bf25310 */
[----:B------:R-:W0:Y:S01]  /*21910*/  LDC.64 R6, c[0x0][0x620] ;  /* 0x00018800ff067b82 */ /* 0x000e220000000a00 */
[----:B------:R-:W-:-:S02]  /*21920*/  R2UR UR15, R13 ;  /* 0x000000000d0f72ca */ /* 0x000fc400000e0000 */
[----:B--2---:R-:W-:-:S05]  /*21930*/  I2FP.F32.U32 R0, R8 ;  /* 0x0000000800007245 */ /* 0x004fca0000201000 */
[----:B------:R-:W-:-:S06]  /*21940*/  FMUL R0, R0, UR6 ;  /* 0x0000000600007c20 */ /* 0x000fcc0008400000 */
[----:B------:R-:W2:Y:S01]  /*21950*/  F2I.U32.TRUNC.NTZ R0, R0 ;  /* 0x0000000000007305 */ /* 0x000ea2000020f000 */
[----:B----4-:R-:W-:Y:S05]  /*21960*/  @!P1 BRA `(.L_x_553) ;  /* 0x0000000000309947 */ /* 0x010fea0003800000 */
        /* <DEDUP_REMOVED lines=12> */
.L_x_553:
[----:B------:R-:W-:Y:S01]  /*21a30*/  USHF.R.U64 UR10, UR14, UR18, UR15 ;  /* 0x000000120e0a7299 */ /* 0x000fe2000800120f */
[----:B------:R-:W4:Y:S01]  /*21a40*/  LDC.64 R22, c[0x0][0x640] ;  /* 0x00019000ff167b82 */ /* 0x000f220000000a00 */
[----:B------:R-:W-:Y:S01]  /*21a50*/  USHF.R.U32.HI UR6, URZ, UR18, UR15 ;  /* 0x000000123f067299 */ /* 0x000fe2000801160f */
[----:B--2---:R-:W-:Y:S02]  /*21a60*/  IMAD.MOV R10, RZ, RZ, -R0 ;  /* 0x000000ffff0a7224 */ /* 0x004fe400078e0a00 */
[----:B0-----:R-:W-:Y:S01]  /*21a70*/  IMAD.MOV.U32 R2, RZ, RZ, R11 ;  /* 0x000000ffff027224 */ /* 0x001fe200078e000b */
[----:B------:R-:W-:Y:S01]  /*21a80*/  IADD3 R5, P1, RZ, -UR10, RZ ;  /* 0x8000000aff057c10 */ /* 0x000fe2000ff3e0ff */
[----:B---3--:R-:W-:Y:S02]  /*21a90*/  IMAD R18, R9, R10, R8 ;  /* 0x0000000a09127224 */ /* 0x008fe400078e0208 */
[----:B------:R-:W0:Y:S02]  /*21aa0*/  LDC R4, c[0x0][0x618] ;  /* 0x00018600ff047b82 */ /* 0x000e240000000800 */
[----:B------:R-:W-:Y:S01]  /*21ab0*/  IMAD.X R3, RZ, RZ, ~UR6, P1 ;  /* 0x80000006ff037e24 */ /* 0x000fe200088e06ff */
[----:B------:R-:W-:-:S03]  /*21ac0*/  ULDC UR6, c[0x0][0x154] ;  /* 0x0000550000067ab9 */ /* 0x000fc60000000800 */
[-C--:B------:R-:W-:Y:S02]  /*21ad0*/  IMAD R0, R3, R6.reuse, RZ ;  /* 0x0000000603007224 */ /* 0x080fe400078e02ff */
[----:B------:R-:W2:Y:S01]  /*21ae0*/  LDC R14, c[0x0][0x608] ;  /* 0x00018200ff0e7b82 */ /* 0x000ea20000000800 */
[----:B------:R-:W-:Y:S02]  /*21af0*/  IMAD.MOV.U32 R3, RZ, RZ, R13 ;  /* 0x000000ffff037224 */ /* 0x000fe400078e000d */
[----:B------:R-:W-:-:S05]  /*21b00*/  IMAD.WIDE.U32 R2, R5, R6, R2 ;  /* 0x0000000605027225 */ /* 0x000fca00078e0002 */
[----:B------:R-:W3:Y:S01]  /*21b10*/  LDC R20, c[0x0][0x658] ;  /* 0x00019600ff147b82 */ /* 0x000ee20000000800 */
[----:B------:R-:W-:Y:S01]  /*21b20*/  IMAD R5, R5, R7, R0 ;  /* 0x0000000705057224 */ /* 0x000fe200078e0200 */
[----:B------:R-:W-:Y:S01]  /*21b30*/  I2FP.F32.U32 R0, R12 ;  /* 0x0000000c00007245 */ /* 0x000fe20000201000 */
[----:B------:R-:W-:Y:S01]  /*21b40*/  IMAD.MOV.U32 R7, RZ, RZ, 0x1 ;  /* 0x00000001ff077424 */ /* 0x000fe200078e00ff */
[----:B----4-:R-:W-:Y:S01]  /*21b50*/  ISETP.NE.U32.AND P1, PT, R22, RZ, PT ;  /* 0x000000ff1600720c */ /* 0x010fe20003f25070 */
[----:B------:R-:W-:Y:S02]  /*21b60*/  IMAD.IADD R3, R3, 0x1, R5 ;  /* 0x0000000103037824 */ /* 0x000fe400078e0205 */
[----:B------:R-:W-:Y:S01]  /*21b70*/  FMUL R0, R0, UR6 ;  /* 0x0000000600007c20 */ /* 0x000fe20008400000 */
[----:B------:R-:W4:Y:S01]  /*21b80*/  LDC R15, c[0x0][0x148] ;  /* 0x00005200ff0f7b82 */ /* 0x000f220000000800 */
[----:B------:R-:W-:Y:S01]  /*21b90*/  ISETP.NE.AND.EX P1, PT, R23, RZ, PT, P1 ;  /* 0x000000ff1700720c */ /* 0x000fe20003f25310 */
[----:B------:R-:W-:Y:S01]  /*21ba0*/  IMAD.MOV.U32 R5, RZ, RZ, -0x1 ;  /* 0xffffffffff057424 */ /* 0x000fe200078e00ff */
[-CC-:B0-----:R-:W-:Y:S01]  /*21bb0*/  SHF.R.U64 R10, R2, R4.reuse, R3.reuse ;  /* 0x00000004020a7219 */ /* 0x181fe20000001203 */
[----:B------:R0:W0:Y:S01]  /*21bc0*/  F2I.U32.TRUNC.NTZ R13, R0 ;  /* 0x00000000000d7305 */ /* 0x000022000020f000 */
[----:B------:R-:W-:-:S03]  /*21bd0*/  SHF.R.U32.HI R3, RZ, R4, R3 ;  /* 0x00000004ff037219 */ /* 0x000fc60000011603 */
[----:B------:R-:W0:Y:S01]  /*21be0*/  LDC R16, c[0x0][0x600] ;  /* 0x00018000ff107b82 */ /* 0x000e220000000800 */
[-CC-:B--2---:R-:W-:Y:S02]  /*21bf0*/  SHF.R.U64 R8, R10, R14.reuse, R3.reuse ;  /* 0x0000000e0a087219 */ /* 0x184fe40000001203 */
[----:B------:R-:W-:-:S05]  /*21c00*/  SHF.R.U32.HI R3, RZ, R14, R3 ;  /* 0x0000000eff037219 */ /* 0x000fca0000011603 */
[----:B------:R-:W2:Y:S01]  /*21c10*/  LDC R17, c[0x0][0x648] ;  /* 0x00019200ff117b82 */ /* 0x000ea20000000800 */
[-CC-:B---3--:R-:W-:Y:S02]  /*21c20*/  SHF.R.U64 R11, R8, R20.reuse, R3.reuse ;  /* 0x00000014080b7219 */ /* 0x188fe40000001203 */
[-C--:B------:R-:W-:Y:S02]  /*21c30*/  SHF.L.U32 R5, R5, R20.reuse, RZ ;  /* 0x0000001405057219 */ /* 0x080fe400000006ff */
[-C--:B------:R-:W-:Y:S01]  /*21c40*/  SHF.R.U32.HI R3, RZ, R20.reuse, R3 ;  /* 0x00000014ff037219 */ /* 0x080fe20000011603 */
[----:B------:R-:W-:Y:S01]  /*21c50*/  IMAD.MOV.U32 R2, RZ, RZ, R11 ;  /* 0x000000ffff027224 */ /* 0x000fe200078e000b */
[----:B------:R-:W-:Y:S01]  /*21c60*/  SHF.L.U32 R20, R7, R20, RZ ;  /* 0x0000001407147219 */ /* 0x000fe200000006ff */
[----:B------:R-:W3:Y:S01]  /*21c70*/  LDC R19, c[0x0][0x638] ;  /* 0x00018e00ff137b82 */ /* 0x000ee20000000800 */
[----:B------:R-:W-:-:S07]  /*21c80*/  LOP3.LUT R39, RZ, R5, RZ, 0x33, !PT ;  /* 0x00000005ff277212 */ /* 0x000fce00078e33ff */
[----:B------:R-:W0:Y:S01]  /*21c90*/  LDC R21, c[0x0][0x610] ;  /* 0x00018400ff157b82 */ /* 0x000e220000000800 */
[----:B------:R-:W-:Y:S05]  /*21ca0*/  @!P1 BRA `(.L_x_554) ;  /* 0x0000000000289947 */ /* 0x000fea0003800000 */
[----:B0-----:R-:W0:Y:S02]  /*21cb0*/  LDC R0, c[0x0][0x64c] ;  /* 0x00019300ff007b82 */ /* 0x001e240000000800 */
[----:B0-----:R-:W-:-:S05]  /*21cc0*/  IADD3 R7, P1, R11, R0, RZ ;  /* 0x000000000b077210 */ /* 0x001fca0007f3e0ff */
        /* <DEDUP_REMOVED lines=8> */
.L_x_554:
[----:B0-2---:R-:W-:Y:S01]  /*21d50*/  SHF.R.U64 R0, R2, R17, R3 ;  /* 0x0000001102007219 */ /* 0x005fe20000001203 */
[----:B------:R-:W-:Y:S01]  /*21d60*/  VIADD R3, R16, 0xffffffff ;  /* 0xffffffff10037836 */ /* 0x000fe20000000000 */
[----:B------:R-:W-:Y:S01]  /*21d70*/  LOP3.LUT R39, R8, R39, RZ, 0xc0, !PT ;  /* 0x0000002708277212 */ /* 0x000fe200078ec0ff */
[----:B------:R-:W-:Y:S02]  /*21d80*/  IMAD.MOV R13, RZ, RZ, -R13 ;  /* 0x000000ffff0d7224 */ /* 0x000fe400078e0a0d */
[----:B------:R-:W-:Y:S01]  /*21d90*/  IMAD.MOV R2, RZ, RZ, -R0 ;  /* 0x000000ffff027224 */ /* 0x000fe200078e0a00 */
[----:B------:R-:W-:Y:S01]  /*21da0*/  LOP3.LUT R3, R10, R3, RZ, 0xc0, !PT ;  /* 0x000000030a037212 */ /* 0x000fe200078ec0ff */
[----:B------:R-:W-:Y:S02]  /*21db0*/  IMAD R39, R20, R0, R39 ;  /* 0x0000000014277224 */ /* 0x000fe400078e0227 */
[----:B----4-:R-:W-:Y:S02]  /*21dc0*/  @P4 IMAD R18, R15, R13, R12 ;  /* 0x0000000d0f124224 */ /* 0x010fe400078e020c */
[----:B---3--:R-:W-:-:S02]  /*21dd0*/  IMAD R0, R2, R19, R11 ;  /* 0x0000001302007224 */ /* 0x008fc400078e020b */
[----:B------:R-:W-:Y:S02]  /*21de0*/  IMAD R39, R39, R21, R18 ;  /* 0x0000001527277224 */ /* 0x000fe400078e0212 */
[----:B------:R-:W-:Y:S02]  /*21df0*/  IMAD R2, R0, R16, R3 ;  /* 0x0000001000027224 */ /* 0x000fe400078e0203 */
[----:B------:R-:W-:-:S03]  /*21e00*/  IMAD.MOV.U32 R4, RZ, RZ, 0x1 ;  /* 0x00000001ff047424 */ /* 0x000fc600078e00ff */
[----:B------:R-:W-:Y:S02]  /*21e10*/  SEL R3, R2, R39, !P4 ;  /* 0x0000002702037207 */ /* 0x000fe40006000000 */
[----:B------:R-:W-:Y:S02]  /*21e20*/  PRMT R0, R4, 0x7610, R0 ;  /* 0x0000761004007816 */ /* 0x000fe40000000000 */
[----:B------:R-:W-:Y:S01]  /*21e30*/  SEL R39, R39, R2, !P4 ;  /* 0x0000000227277207 */ /* 0x000fe20006000000 */
[----:B------:R2:W-:Y:S06]  /*21e40*/  STL [R1+0x464], R3 ;  /* 0x0004640301007387 */ /* 0x0005ec0000100800 */
.L_x_552:
[----:B------:R3:W-:Y:S01]  /*21e50*/  STL [R1+0x468], R39 ;  /* 0x0004682701007387 */ /* 0x0007e20000100800 */
[----:B------:R-:W-:-:S13]  /*21e60*/  LOP3.LUT P1, RZ, R0, 0xff, RZ, 0xc0, !PT ;  /* 0x000000ff00ff7812 */ /* 0x000fda000782c0ff */
[----:B---3--:R-:W-:Y:S05]  /*21e70*/  @P1 BRA `(.L_x_555) ;  /* 0xfffffdf400041947 */ /* 0x008fea000383ffff */
[----:B------:R-:W-:Y:S05]  /*21e80*/  EXIT ;  /* 0x000000000000794d */ /* 0x000fea0003800000 */
.L_x_7:
[----:B------:R-:W2:Y:S01]  /*21e90*/  LDL R20, [R1+0x460] ;  /* 0x0004600001147983 */ /* 0x000ea20000100800 */
[----:B0-----:R-:W-:-:S03]  /*21ea0*/  ULDC.64 UR4, c[0x0][0x650] ;  /* 0x0001940000047ab9 */ /* 0x001fc60000000a00 */
[----:B------:R-:W3:Y:S01]  /*21eb0*/  LDL R163, [R1+0x45c] ;  /* 0x00045c0001a37983 */ /* 0x000ee20000100800 */
[----:B------:R-:W-:Y:S01]  /*21ec0*/  PRMT R0, RZ, 0x7610, R0 ;  /* 0x00007610ff007816 */ /* 0x000fe20000000000 */
[----:B------:R-:W-:Y:S02]  /*21ed0*/  IMAD.MOV.U32 R12, RZ, RZ, -0x1 ;  /* 0xffffffffff0c7424 */ /* 0x000fe400078e00ff */
[----:B------:R-:W-:Y:S02]  /*21ee0*/  IMAD.MOV.U32 R4, RZ, RZ, -0x1 ;  /* 0xffffffffff047424 */ /* 0x000fe400078e00ff */
[----:B------:R-:W-:Y:S01]  /*21ef0*/  IMAD.MOV.U32 R11, RZ, RZ, -0x1 ;  /* 0xffffffffff0b7424 */ /* 0x000fe200078e00ff */
[----:B--2---:R-:W-:-:S04]  /*21f00*/  ISETP.GE.U32.AND P0, PT, R20, UR4, PT ;  /* 0x0000000414007c0c */ /* 0x004fc8000bf06070 */
[----:B---3--:R-:W-:-:S13]  /*21f10*/  ISETP.GE.U32.AND.EX P0, PT, R163, UR5, PT, P0 ;  /* 0x00000005a3007c0c */ /* 0x008fda000bf06100 */
[----:B------:R-:W-:Y:S05]  /*21f20*/  @P0 BRA `(.L_x_556) ;  /* 0x0000000400300947 */ /* 0x000fea0003800000 */
[----:B------:R-:W0:Y:S01]  /*21f30*/  LDC.64 R16, c[0x0][0x628] ;  /* 0x00018a00ff107b82 */ /* 0x000e220000000a00 */
[----:B-1----:R-:W-:Y:S02]  /*21f40*/  IMAD.MOV.U32 R8, RZ, RZ, R20 ;  /* 0x000000ffff087224 */ /* 0x002fe400078e0014 */
[----:B------:R-:W-:-:S05]  /*21f50*/  IMAD.MOV.U32 R9, RZ, RZ, R163 ;  /* 0x000000ffff097224 */ /* 0x000fca00078e00a3 */
[----:B------:R-:W1:Y:S08]  /*21f60*/  LDC R12, c[0x0][0x630] ;  /* 0x00018c00ff0c7b82 */ /* 0x000e700000000800 */
[----:B------:R-:W2:Y:S01]  /*21f70*/  LDC.64 R18, c[0x0][0x620] ;  /* 0x00018800ff127b82 */ /* 0x000ea20000000a00 */
[----:B0-----:R-:W-:-:S04]  /*21f80*/  ISETP.NE.U32.AND P0, PT, R16, RZ, PT ;  /* 0x000000ff1000720c */ /* 0x001fc80003f05070 */
[----:B------:R-:W-:-:S13]  /*21f90*/  ISETP.NE.AND.EX P0, PT, R17, RZ, PT, P0 ;  /* 0x000000ff1100720c */ /* 0x000fda0003f05300 */
[----:B-12---:R-:W-:Y:S05]  /*21fa0*/  @!P0 BRA `(.L_x_557) ;  /* 0x0000000000288947 */ /* 0x006fea0003800000 */
[----:B------:R-:W0:Y:S02]  /*21fb0*/  LDC R0, c[0x0][0x634] ;  /* 0x00018d00ff007b82 */ /* 0x000e240000000800 */
        /* <DEDUP_REMOVED lines=9> */
.L_x_557:
[----:B------:R-:W0:Y:S01]  /*22050*/  LDC.64 R22, c[0x0][0x640] ;  /* 0x00019000ff167b82 */ /* 0x000e220000000a00 */
[-CC-:B------:R-:W-:Y:S01]  /*22060*/  SHF.R.U64 R15, R8, R12.reuse, R9.reuse ;  /* 0x0000000c080f7219 */ /* 0x180fe20000001209 */
[----:B------:R-:W-:Y:S01]  /*22070*/  IMAD.MOV.U32 R4, RZ, RZ, R20 ;  /* 0x000000ffff047224 */ /* 0x000fe200078e0014 */
[----:B------:R-:W-:Y:S01]  /*22080*/  SHF.R.U32.HI R0, RZ, R12, R9 ;  /* 0x0000000cff007219 */ /* 0x000fe20000011609 */
[----:B------:R-:W-:Y:S01]  /*22090*/  IMAD.MOV.U32 R24, RZ, RZ, 0x1 ;  /* 0x00000001ff187424 */ /* 0x000fe200078e00ff */
[----:B------:R-:W-:-:S03]  /*220a0*/  IADD3 R7, P0, RZ, -R15, RZ ;  /* 0x8000000fff077210 */ /* 0x000fc60007f1e0ff */
[----:B------:R-:W1:Y:S02]  /*220b0*/  LDC R6, c[0x0][0x618] ;  /* 0x00018600ff067b82 */ /* 0x000e640000000800 */
[----:B------:R-:W-:-:S04]  /*220c0*/  IMAD.X R5, RZ, RZ, ~R0, P0 ;  /* 0x000000ffff057224 */ /* 0x000fc800000e0e00 */
[-C--:B------:R-:W-:Y:S02]  /*220d0*/  IMAD R0, R5, R18.reuse, RZ ;  /* 0x0000001205007224 */ /* 0x080fe400078e02ff */
[----:B------:R-:W2:Y:S01]  /*220e0*/  LDC R8, c[0x0][0x608] ;  /* 0x00018200ff087b82 */ /* 0x000ea20000000800 */
[----:B------:R-:W-:Y:S02]  /*220f0*/  IMAD.MOV.U32 R5, RZ, RZ, R163 ;  /* 0x000000ffff057224 */ /* 0x000fe400078e00a3 */
[----:B------:R-:W-:-:S05]  /*22100*/  IMAD.WIDE.U32 R4, R7, R18, R4 ;  /* 0x0000001207047225 */ /* 0x000fca00078e0004 */
[----:B------:R-:W3:Y:S01]  /*22110*/  LDC R21, c[0x0][0x658] ;  /* 0x00019600ff157b82 */ /* 0x000ee20000000800 */
[----:B------:R-:W-:Y:S01]  /*22120*/  IMAD R7, R7, R19, R0 ;  /* 0x0000001307077224 */ /* 0x000fe200078e0200 */
[----:B0-----:R-:W-:-:S03]  /*22130*/  ISETP.NE.U32.AND P0, PT, R22, RZ, PT ;  /* 0x000000ff1600720c */ /* 0x001fc60003f05070 */
[----:B------:R-:W-:Y:S01]  /*22140*/  IMAD.IADD R5, R5, 0x1, R7 ;  /* 0x0000000105057824 */ /* 0x000fe200078e0207 */
[----:B------:R-:W-:Y:S02]  /*22150*/  ISETP.NE.AND.EX P0, PT, R23, RZ, PT, P0 ;  /* 0x000000ff1700720c */ /* 0x000fe40003f05300 */
[----:B------:R-:W0:Y:S02]  /*22160*/  LDC R16, c[0x0][0x600] ;  /* 0x00018000ff107b82 */ /* 0x000e240000000800 */
[-CC-:B-1----:R-:W-:Y:S01]  /*22170*/  SHF.R.U64 R12, R4, R6.reuse, R5.reuse ;  /* 0x00000006040c7219 */ /* 0x182fe20000001205 */
[----:B------:R-:W-:Y:S01]  /*22180*/  IMAD.MOV.U32 R4, RZ, RZ, -0x1 ;  /* 0xffffffffff047424 */ /* 0x000fe200078e00ff */
[----:B------:R-:W-:-:S04]  /*22190*/  SHF.R.U32.HI R5, RZ, R6, R5 ;  /* 0x00000006ff057219 */ /* 0x000fc80000011605 */
[----:B------:R-:W1:Y:S01]  /*221a0*/  LDC R18, c[0x0][0x648] ;  /* 0x00019200ff127b82 */ /* 0x000e620000000800 */
[-CC-:B--2---:R-:W-:Y:S02]  /*221b0*/  SHF.R.U64 R17, R12, R8.reuse, R5.reuse ;  /* 0x000000080c117219 */ /* 0x184fe40000001205 */
[----:B------:R-:W-:-:S05]  /*221c0*/  SHF.R.U32.HI R0, RZ, R8, R5 ;  /* 0x00000008ff007219 */ /* 0x000fca0000011605 */
[----:B------:R-:W2:Y:S01]  /*221d0*/  LDC R20, c[0x0][0x638] ;  /* 0x00018e00ff147b82 */ /* 0x000ea20000000800 */
[-C--:B---3--:R-:W-:Y:S02]  /*221e0*/  SHF.L.U32 R4, R4, R21.reuse, RZ ;  /* 0x0000001504047219 */ /* 0x088fe400000006ff */
[-CC-:B------:R-:W-:Y:S02]  /*221f0*/  SHF.R.U64 R19, R17, R21.reuse, R0.reuse ;  /* 0x0000001511137219 */ /* 0x180fe40000001200 */
[----:B------:R-:W-:Y:S02]  /*22200*/  LOP3.LUT R26, RZ, R4, RZ, 0x33, !PT ;  /* 0x00000004ff1a7212 */ /* 0x000fe400078e33ff */
[----:B------:R-:W-:Y:S01]  /*22210*/  SHF.R.U32.HI R5, RZ, R21, R0 ;  /* 0x00000015ff057219 */ /* 0x000fe20000011600 */
[----:B------:R-:W3:Y:S01]  /*22220*/  LDC R25, c[0x0][0x610] ;  /* 0x00018400ff197b82 */ /* 0x000ee20000000800 */
[----:B------:R-:W-:Y:S01]  /*22230*/  IMAD.MOV.U32 R4, RZ, RZ, R19 ;  /* 0x000000ffff047224 */ /* 0x000fe200078e0013 */
[----:B------:R-:W-:Y:S06]  /*22240*/  @!P0 BRA `(.L_x_558) ;  /* 0x0000000000288947 */ /* 0x000fec0003800000 */
        /* <DEDUP_REMOVED lines=10> */
.L_x_558:
[----:B-1----:R-:W-:Y:S01]  /*222f0*/  SHF.R.U64 R3, R4, R18, R5 ;  /* 0x0000001204037219 */ /* 0x002fe20000001205 */
[----:B0-----:R-:W-:Y:S01]  /*22300*/  VIADD R5, R16, 0xffffffff ;  /* 0xffffffff10057836 */ /* 0x001fe20000000000 */
[----:B------:R-:W-:Y:S01]  /*22310*/  SHF.L.U32 R24, R24, R21, RZ ;  /* 0x0000001518187219 */ /* 0x000fe200000006ff */
[----:B------:R-:W-:Y:S01]  /*22320*/  @P4 IMAD R10, R13, R14, R2 ;  /* 0x0000000e0d0a4224 */ /* 0x000fe200078e0202 */
[----:B------:R-:W-:Y:S01]  /*22330*/  LOP3.LUT R0, R17, R26, RZ, 0xc0, !PT ;  /* 0x0000001a11007212 */ /* 0x000fe200078ec0ff */
[----:B------:R-:W-:Y:S01]  /*22340*/  IMAD.MOV R4, RZ, RZ, -R3 ;  /* 0x000000ffff047224 */ /* 0x000fe200078e0a03 */
[----:B------:R-:W-:Y:S01]  /*22350*/  LOP3.LUT R5, R12, R5, RZ, 0xc0, !PT ;  /* 0x000000050c057212 */ /* 0x000fe200078ec0ff */
[----:B------:R-:W-:Y:S02]  /*22360*/  IMAD.MOV.U32 R2, RZ, RZ, 0x1 ;  /* 0x00000001ff027424 */ /* 0x000fe400078e00ff */
[----:B------:R-:W-:Y:S02]  /*22370*/  IMAD R3, R24, R3, R0 ;  /* 0x0000000318037224 */ /* 0x000fe400078e0200 */
[----:B--2---:R-:W-:-:S02]  /*22380*/  IMAD R0, R4, R20, R19 ;  /* 0x0000001404007224 */ /* 0x004fc400078e0213 */
[----:B---3--:R-:W-:Y:S02]  /*22390*/  IMAD R12, R3, R25, R10 ;  /* 0x00000019030c7224 */ /* 0x008fe400078e020a */
[----:B------:R-:W-:Y:S01]  /*223a0*/  IMAD R3, R0, R16, R5 ;  /* 0x0000001000037224 */ /* 0x000fe200078e0205 */
[----:B------:R-:W-:Y:S01]  /*223b0*/  PRMT R0, R2, 0x7610, R0 ;  /* 0x0000761002007816 */ /* 0x000fe20000000000 */
[----:B------:R-:W-:-:S03]  /*223c0*/  IMAD.MOV.U32 R11, RZ, RZ, R15 ;  /* 0x000000ffff0b7224 */ /* 0x000fc600078e000f */
[----:B------:R-:W-:Y:S02]  /*223d0*/  SEL R4, R3, R12, !P4 ;  /* 0x0000000c03047207 */ /* 0x000fe40006000000 */
[----:B------:R-:W-:-:S07]  /*223e0*/  SEL R12, R12, R3, !P4 ;  /* 0x000000030c0c7207 */ /* 0x000fce0006000000 */
.L_x_556:
[----:B------:R-:W-:-:S08]  /*223f0*/  NOP ;  /* 0x0000000000007918 */ /* 0x000fd00000000000 */
[----:B-1----:R-:W0:-:S00]  /*22400*/  USETMAXREG.DEALLOC.CTAPOOL 0x18 ;  /* 0x00000018000079c8 */ /* 0x002e0000080e0500 */
[----:B------:R-:W-:-:S13]  /*22410*/  ISETP.NE.AND P0, PT, RZ, UR8, PT ;  /* 0x00000008ff007c0c */ /* 0x000fda000bf05270 */
[----:B------:R-:W-:Y:S05]  /*22420*/  @P0 EXIT ;  /* 0x000000000000094d */ /* 0x000fea0003800000 */
[----:B0-----:R-:W-:Y:S01]  /*22430*/  LOP3.LUT P0, RZ, R0, 0xff, RZ, 0xc0, !PT ;  /* 0x000000ff00ff7812 */ /* 0x001fe2000780c0ff */
[----:B------:R-:W-:Y:S02]  /*22440*/  IMAD.MOV.U32 R0, RZ, RZ, 0x1 ;  /* 0x00000001ff007424 */ /* 0x000fe400078e00ff */
[----:B------:R-:W-:-:S10]  /*22450*/  IMAD.MOV.U32 R8, RZ, RZ, RZ ;  /* 0x000000ffff087224 */ /* 0x000fd400078e00ff */
[----:B------:R-:W-:Y:S05]  /*22460*/  @!P0 BRA `(.L_x_559) ;  /* 0x0000000c00508947 */ /* 0x000fea0003800000 */
[----:B------:R-:W0:Y:S01]  /*22470*/  LDC R0, c[0x0][0x28c] ;  /* 0x0000a300ff007b82 */ /* 0x000e220000000800 */
[----:B------:R-:W-:Y:S01]  /*22480*/  ULDC UR5, c[0x0][0x658] ;  /* 0x0001960000057ab9 */ /* 0x000fe20000000800 */
[----:B------:R-:W-:Y:S01]  /*22490*/  UMOV UR7, 0xffffffff ;  /* 0xffffffff00077882 */ /* 0x000fe20000000000 */
[----:B------:R-:W-:Y:S01]  /*224a0*/  ULDC UR6, c[0x0][0xc] ;  /* 0x0000030000067ab9 */ /* 0x000fe20000000800 */
[----:B------:R-:W-:Y:S01]  /*224b0*/  USHF.L.U32 UR9, UR7, UR5, URZ ;  /* 0x0000000507097299 */ /* 0x000fe2000800063f */
[----:B------:R-:W-:Y:S01]  /*224c0*/  BSSY B0, `(.L_x_559) ;  /* 0x00000ce000007945 */ /* 0x000fe20003800000 */
[----:B------:R-:W-:Y:S01]  /*224d0*/  UMOV UR8, 0x1 ;  /* 0x0000000100087882 */ /* 0x000fe20000000000 */
[----:B------:R-:W-:Y:S01]  /*224e0*/  ULDC UR7, c[0x0][0x10] ;  /* 0x0000040000077ab9 */ /* 0x000fe20000000800 */
[----:B------:R-:W1:Y:S01]  /*224f0*/  S2UR UR10, SR_CgaCtaId ;  /* 0x00000000000a79c3 */ /* 0x000e620000008800 */
[----:B------:R-:W-:Y:S01]  /*22500*/  UIMAD.WIDE.U32 UR6, UR6, UR7, URZ ;  /* 0x00000007060672a5 */ /* 0x000fe2000f8e003f */
[----:B------:R-:W-:Y:S01]  /*22510*/  IMAD.MOV.U32 R10, RZ, RZ, 0x1 ;  /* 0x00000001ff0a7424 */ /* 0x000fe200078e00ff */
[----:B------:R-:W-:Y:S01]  /*22520*/  USHF.L.U32 UR5, UR8, UR5, URZ ;  /* 0x0000000508057299 */ /* 0x000fe2000800063f */
[----:B------:R-:W-:Y:S01]  /*22530*/  IMAD.MOV.U32 R8, RZ, RZ, RZ ;  /* 0x000000ffff087224 */ /* 0x000fe200078e00ff */
[----:B------:R-:W-:Y:S01]  /*22540*/  ULDC UR4, c[0x0][0x600] ;  /* 0x0001800000047ab9 */ /* 0x000fe20000000800 */
[----:B------:R-:W-:Y:S01]  /*22550*/  ULDC UR8, c[0x0][0x14] ;  /* 0x0000050000087ab9 */ /* 0x000fe20000000800 */
[----:B------:R-:W-:-:S02]  /*22560*/  ULOP3.LUT UR21, UR13, 0x2, URZ, 0xfc, !UPT ;  /* 0x000000020d157892 */ /* 0x000fc4000f8efc3f */
[----:B------:R-:W-:Y:S02]  /*22570*/  UIMAD.WIDE.U32 UR22, UR6, UR8, URZ ;  /* 0x00000008061672a5 */ /* 0x000fe4000f8e003f */
[----:B------:R-:W-:Y:S02]  /*22580*/  UIMAD UR16, UR7, UR8, URZ ;  /* 0x00000008071072a4 */ /* 0x000fe4000f8e023f */
[----:B------:R-:W-:Y:S02]  /*22590*/  UIADD3 UR4, UR4, -0x1, URZ ;  /* 0xffffffff04047890 */ /* 0x000fe4000fffe03f */
[----:B------:R-:W-:Y:S01]  /*225a0*/  ULOP3.LUT UR18, URZ, UR9, URZ, 0x33, !UPT ;  /* 0x000000093f127292 */ /* 0x000fe2000f8e333f */
[----:B0-----:R-:W-:Y:S01]  /*225b0*/  VIADD R0, R0, 0x1f ;  /* 0x0000001f00007836 */ /* 0x001fe20000000000 */
[----:B------:R-:W-:Y:S01]  /*225c0*/  UIADD3 UR16, UR23, UR16, URZ ;  /* 0x0000001017107290 */ /* 0x000fe2000fffe03f */
[----:B------:R-:W-:-:S03]  /*225d0*/  ULDC.64 UR24, c[0x0][0x198] ;  /* 0x0000660000187ab9 */ /* 0x000fc60000000a00 */
[----:B------:R-:W-:Y:S01]  /*225e0*/  SHF.R.S32.HI R3, RZ, 0x1f, R0 ;  /* 0x0000001fff037819 */ /* 0x000fe20000011400 */
[----:B-1----:R-:W-:-:S03]  /*225f0*/  IMAD.U32 R7, RZ, RZ, UR10 ;  /* 0x0000000aff077e24 */ /* 0x002fc6000f8e00ff */
[----:B------:R-:W-:Y:S01]  /*22600*/  LEA.HI R3, R3, R0, RZ, 0x5 ;  /* 0x0000000003037211 */ /* 0x000fe200078f28ff */
[----:B------:R-:W-:-:S03]  /*22610*/  IMAD.MOV.U32 R0, RZ, RZ, 0x1 ;  /* 0x00000001ff007424 */ /* 0x000fc600078e00ff */
[----:B------:R-:W-:-:S05]  /*22620*/  SHF.R.S32.HI R6, RZ, 0x5, R3 ;  /* 0x00000005ff067819 */ /* 0x000fca0000011403 */
[----:B------:R-:W-:-:S07]  /*22630*/  VIADD R16, R6, 0x1 ;  /* 0x0000000106107836 */ /* 0x000fce0000000000 */
.L_x_570:
[----:B------:R-:W-:-:S03]  /*22640*/  UMOV UR6, 0xffffffff ;  /* 0xffffffff00067882 */ /* 0x000fc60000000000 */
[----:B------:R-:W-:Y:S05]  /*22650*/  BRA.DIV UR6, `(.L_x_560) ;  /* 0x0000000e06f47947 */ /* 0x000fea000b800000 */
[----:B------:R-:W-:-:S13]  /*22660*/  ELECT P0, URZ, PT ;  /* 0x00000000003f782f */ /* 0x000fda0003800000 */
.L_x_582:
[----:B------:R-:W0:Y:S01]  /*22670*/  LDC R2, c[0x0][0x28c] ;  /* 0x0000a300ff027b82 */ /* 0x000e220000000800 */
[----:B------:R-:W-:Y:S01]  /*22680*/  BSSY B1, `(.L_x_561) ;  /* 0x000003b000017945 */ /* 0x000fe20003800000 */
[----:B0-----:R-:W-:-:S13]  /*22690*/  ISETP.LT.OR P0, PT, R2, 0x1, !P0 ;  /* 0x000000010200780c */ /* 0x001fda0004701670 */
[----:B------:R-:W-:Y:S05]  /*226a0*/  @P0 BRA `(.L_x_562) ;  /* 0x0000000000e00947 */ /* 0x000fea0003800000 */
[----:B------:R-:W-:Y:S02]  /*226b0*/  IMAD R2, R12, 0x2, R7 ;  /* 0x000000020c027824 */ /* 0x000fe400078e0207 */
[----:B------:R-:W-:Y:S02]  /*226c0*/  IMAD.SHL.U32 R4, R4, 0x100, RZ ;  /* 0x0000010004047824 */ /* 0x000fe400078e00ff */
[----:B------:R-:W-:Y:S02]  /*226d0*/  IMAD.SHL.U32 R2, R2, 0x80, RZ ;  /* 0x0000008002027824 */ /* 0x000fe400078e00ff */
[----:B------:R-:W-:Y:S02]  /*226e0*/  IMAD.MOV.U32 R14, RZ, RZ, RZ ;  /* 0x000000ffff0e7224 */ /* 0x000fe400078e00ff */
[----:B------:R-:W-:Y:S02]  /*226f0*/  IMAD.MOV.U32 R3, RZ, RZ, R16 ;  /* 0x000000ffff037224 */ /* 0x000fe400078e0010 */
[----:B------:R-:W-:-:S02]  /*22700*/  IMAD.MOV.U32 R5, RZ, RZ, R0 ;  /* 0x000000ffff057224 */ /* 0x000fc400078e0000 */
[----:B------:R-:W-:-:S07]  /*22710*/  IMAD.MOV.U32 R9, RZ, RZ, R8 ;  /* 0x000000ffff097224 */ /* 0x000fce00078e0008 */
.L_x_565:
[----:B------:R-:W0:Y:S01]  /*22720*/  S2UR UR6, SR_CgaCtaId ;  /* 0x00000000000679c3 */ /* 0x000e220000008800 */
[----:B------:R-:W-:Y:S02]  /*22730*/  MOV R12, 0x400 ;  /* 0x00000400000c7802 */ /* 0x000fe40000000f00 */
[----:B------:R-:W-:Y:S01]  /*22740*/  SHF.L.U32 R13, R5, 0x1f, RZ ;  /* 0x0000001f050d7819 */ /* 0x000fe200000006ff */
[----:B0-----:R-:W-:-:S05]  /*22750*/  IMAD.U32 R7, RZ, RZ, UR6 ;  /* 0x00000006ff077e24 */ /* 0x001fca000f8e00ff */
[----:B------:R-:W-:-:S05]  /*22760*/  LEA R12, R7, R12, 0x18 ;  /* 0x0000000c070c7211 */ /* 0x000fca00078ec0ff */
[----:B------:R-:W-:-:S04]  /*22770*/  IMAD R18, R9, 0x8, R12 ;  /* 0x0000000809127824 */ /* 0x000fc800078e020c */
[----:B------:R-:W0:Y:S02]  /*22780*/  SYNCS.PHASECHK.TRANS64.TRYWAIT P0, [R18+URZ+0x28], R13 ;  /* 0x0000280d120075a7 */ /* 0x000e24000800017f */
[----:B0-----:R-:W-:Y:S05]  /*22790*/  @!P0 BRA `(.L_x_563) ;  /* 0x0000000c00c48947 */ /* 0x001fea0003800000 */
.L_x_583:
[----:B------:R-:W1:Y:S01]  /*227a0*/  S2R R15, SR_TID.X ;  /* 0x00000000000f7919 */ /* 0x000e620000002100 */
[----:B------:R-:W-:-:S04]  /*227b0*/  UPRMT UR6, UR21, 0x9910, URZ ;  /* 0x0000991015067896 */ /* 0x000fc8000800003f */
[----:B------:R-:W-:Y:S01]  /*227c0*/  UISETP.NE.AND UP0, UPT, UR6, 0x2, UPT ;  /* 0x000000020600788c */ /* 0x000fe2000bf05270 */
[----:B-1----:R-:W-:-:S13]  /*227d0*/  LOP3.LUT P0, RZ, R15, 0x7f, RZ, 0xc0, !PT ;  /* 0x0000007f0fff7812 */ /* 0x002fda000780c0ff */
[----:B0-----:R-:W0:Y:S02]  /*227e0*/  @!P0 LDC R13, c[0x0][0x500] ;  /* 0x00014000ff0d8b82 */ /* 0x001e240000000800 */
[----:B0-----:R0:W-:Y:S01]  /*227f0*/  @!P0 SYNCS.ARRIVE.TRANS64 RZ, [R18+URZ], R13 ;  /* 0x0000000d12ff89a7 */ /* 0x0011e2000800003f */
[----:B------:R-:W-:-:S13]  /*22800*/  PLOP3.LUT P0, PT, PT, PT, UP0, 0x80, 0x0 ;  /* 0x000000000000781c */ /* 0x000fda0003f0f008 */
[----:B0-----:R-:W-:Y:S05]  /*22810*/  @P0 BRA `(.L_x_564) ;  /* 0x0000000000040947 */ /* 0x001fea0003800000 */
[----:B------:R-:W-:Y:S01]  /*22820*/  BPT.TRAP 0x1 ;  /* 0x000000040000795c */ /* 0x000fe20000300000 */
.L_x_564:
[----:B------:R-:W-:Y:S01]  /*22830*/  IMAD.SHL.U32 R13, R9, 0x2000, RZ ;  /* 0x00002000090d7824 */ /* 0x000fe200078e00ff */
[----:B------:R-:W-:Y:S01]  /*22840*/  R2UR UR8, R12 ;  /* 0x000000000c0872ca */ /* 0x000fe200000e0000 */
[----:B------:R-:W-:Y:S01]  /*22850*/  VIADD R3, R3, 0xffffffff ;  /* 0xffffffff03037836 */ /* 0x000fe20000000000 */
[----:B------:R-:W-:Y:S01]  /*22860*/  R2UR UR9, R18 ;  /* 0x00000000120972ca */ /* 0x000fe200000e0000 */
[--C-:B------:R-:W-:Y:S01]  /*22870*/  IMAD R15, R7, 0x1000, R13.reuse ;  /* 0x00001000070f7824 */ /* 0x100fe200078e020d */
[----:B------:R-:W-:Y:S01]  /*22880*/  IADD3 R12, R12, 0xa100, R13 ;  /* 0x0000a1000c0c7810 */ /* 0x000fe20007ffe00d */
[----:B------:R-:W-:Y:S01]  /*22890*/  UIADD3 UR6, UP0, UR24, 0xf0, URZ ;  /* 0x000000f018067890 */ /* 0x000fe2000ff1e03f */
[----:B------:R-:W-:Y:S01]  /*228a0*/  R2UR UR11, R2 ;  /* 0x00000000020b72ca */ /* 0x000fe200000e0000 */
[----:B------:R-:W-:Y:S01]  /*228b0*/  UIADD3 UR26, UP1, UR24, 0x1f0, URZ ;  /* 0x000001f0181a7890 */ /* 0x000fe2000ff3e03f */
[----:B------:R-:W-:Y:S01]  /*228c0*/  R2UR UR7, R15 ;  /* 0x000000000f0772ca */ /* 0x000fe200000e0000 */
[----:B------:R-:W-:Y:S01]  /*228d0*/  VIADD R9, R9, 0x1 ;  /* 0x0000000109097836 */ /* 0x000fe20000000000 */
[----:B------:R-:W-:Y:S01]  /*228e0*/  R2UR UR10, R14 ;  /* 0x000000000e0a72ca */ /* 0x000fe200000e0000 */
[----:B------:R-:W-:Y:S01]  /*228f0*/  UIADD3.X UR27, URZ, UR25, URZ, UP1, !UPT ;  /* 0x000000193f1b7290 */ /* 0x000fe20008ffe43f */
[----:B------:R-:W-:Y:S01]  /*22900*/  R2UR UR12, R11 ;  /* 0x000000000b0c72ca */ /* 0x000fe200000e0000 */
[----:B------:R-:W-:Y:S01]  /*22910*/  UMOV UR20, 0x30000 ;  /* 0x0003000000147882 */ /* 0x000fe20000000000 */
[----:B------:R-:W-:Y:S01]  /*22920*/  R2UR UR17, R12 ;  /* 0x000000000c1172ca */ /* 0x000fe200000e0000 */
[----:B------:R-:W-:Y:S01]  /*22930*/  UMOV UR14, 0x0 ;  /* 0x00000000000e7882 */ /* 0x000fe20000000000 */
[----:B------:R-:W-:Y:S01]  /*22940*/  R2UR UR19, R4 ;  /* 0x00000000041372ca */ /* 0x000fe200000e0000 */
[----:B------:R-:W-:Y:S01]  /*22950*/  UMOV UR15, 0x10000000 ;  /* 0x10000000000f7882 */ /* 0x000fe20000000000 */
[----:B------:R-:W-:Y:S01]  /*22960*/  ISETP.GT.AND P1, PT, R3, 0x1, PT ;  /* 0x000000010300780c */ /* 0x000fe20003f24270 */
[----:B------:R-:W-:Y:S01]  /*22970*/  VIADD R14, R14, 0x20 ;  /* 0x000000200e0e7836 */ /* 0x000fe20000000000 */
[----:B------:R-:W-:Y:S01]  /*22980*/  ISETP.NE.AND P0, PT, R9, 0x5, PT ;  /* 0x000000050900780c */ /* 0x000fe20003f05270 */
[----:B------:R-:W-:-:S02]  /*22990*/  UIADD3 UR8, UR8, 0x100, UR7 ;  /* 0x0000010008087890 */ /* 0x000fc4000fffe007 */
[----:B------:R-:W-:Y:S01]  /*229a0*/  UIADD3.X UR7, URZ, UR25, URZ, UP0, !UPT ;  /* 0x000000193f077290 */ /* 0x000fe200087fe43f */
[----:B------:R-:W-:Y:S02]  /*229b0*/  SEL R12, RZ, 0x1, P0 ;  /* 0x00000001ff0c7807 */ /* 0x000fe40000000000 */
[----:B------:R-:W-:Y:S02]  /*229c0*/  SEL R9, R9, RZ, P0 ;  /* 0x000000ff09097207 */ /* 0x000fe40000000000 */
[----:B------:R-:W-:-:S04]  /*229d0*/  LOP3.LUT R5, R5, R12, RZ, 0x3c, !PT ;  /* 0x0000000c05057212 */ /* 0x000fc800078e3cff */
[----:B------:R0:W-:Y:S02]  /*229e0*/  UTMALDG.3D.MULTICAST [UR8], [UR6], UR20, desc[UR14] ;  /* 0x00000e08060073b4 */ /* 0x0001e40008011814 */
[----:B0-----:R-:W-:Y:S01]  /*229f0*/  UMOV UR8, UR17 ;  /* 0x0000001100087c82 */ /* 0x001fe20008000000 */
[----:B------:R-:W-:Y:S02]  /*22a00*/  UMOV UR11, UR19 ;  /* 0x00000013000b7c82 */ /* 0x000fe40008000000 */
[----:B------:R0:W-:Y:S02]  /*22a10*/  UTMALDG.3D [UR8], [UR26], desc[UR14] ;  /* 0x00000e081a0075b4 */ /* 0x0001e40008011000 */
[----:B0-----:R-:W-:Y:S05]  /*22a20*/  @P1 BRA `(.L_x_565) ;  /* 0xfffffffc003c1947 */ /* 0x001fea000383ffff */
.L_x_562:
[----:B------:R-:W-:Y:S05]  /*22a30*/  BSYNC B1 ;  /* 0x0000000000017941 */ /* 0x000fea0003800000 */
.L_x_561:
[----:B------:R-:W2:Y:S01]  /*22a40*/  LDL.LU R17, [R1+0x45c] ;  /* 0x00045c0001117983 */ /* 0x000ea20000300800 */
[----:B------:R-:W-:Y:S01]  /*22a50*/  LOP3.LUT P0, RZ, R10, 0xff, RZ, 0xc0, !PT ;  /* 0x000000ff0aff7812 */ /* 0x000fe2000780c0ff */
[C---:B------:R-:W-:Y:S01]  /*22a60*/  IMAD.IADD R8, R6.reuse, 0x1, R8 ;  /* 0x0000000106087824 */ /* 0x040fe200078e0208 */
[----:B------:R-:W-:Y:S01]  /*22a70*/  ULDC.64 UR6, c[0x0][0x650] ;  /* 0x0001940000067ab9 */ /* 0x000fe20000000a00 */
[----:B------:R-:W3:Y:S01]  /*22a80*/  LDL.LU R15, [R1+0x460] ;  /* 0x00046000010f7983 */ /* 0x000ee20000300800 */
[----:B------:R-:W-:Y:S01]  /*22a90*/  ISETP.GE.U32.AND P1, PT, R6, 0x5, PT ;  /* 0x000000050600780c */ /* 0x000fe20003f26070 */
[----:B------:R-:W-:Y:S01]  /*22aa0*/  BSSY B1, `(.L_x_566) ;  /* 0x000006d000017945 */ /* 0x000fe20003800000 */
[----:B------:R-:W-:Y:S01]  /*22ab0*/  IMAD.MOV.U32 R12, RZ, RZ, -0x1 ;  /* 0xffffffffff0c7424 */ /* 0x000fe200078e00ff */
[----:B------:R-:W-:Y:S01]  /*22ac0*/  PRMT R10, RZ, 0x7610, R10 ;  /* 0x00007610ff0a7816 */ /* 0x000fe2000000000a */
[----:B------:R-:W-:Y:S02]  /*22ad0*/  IMAD.MOV.U32 R4, RZ, RZ, -0x1 ;  /* 0xffffffffff047424 */ /* 0x000fe400078e00ff */
[----:B------:R-:W-:-:S03]  /*22ae0*/  IMAD.MOV.U32 R11, RZ, RZ, -0x1 ;  /* 0xffffffffff0b7424 */ /* 0x000fc600078e00ff */
[----:B------:R-:W0:Y:S01]  /*22af0*/  @P0 S2R R7, SR_CgaCtaId ;  /* 0x0000000000070919 */ /* 0x000e220000008800 */
[----:B------:R-:W-:-:S04]  /*22b00*/  @P0 MOV R2, 0x400 ;  /* 0x0000040000020802 */ /* 0x000fc80000000f00 */
[----:B0-----:R-:W-:-:S04]  /*22b10*/  @P0 LEA R2, R7, R2, 0x18 ;  /* 0x0000000207020211 */ /* 0x001fc800078ec0ff */
[----:B------:R0:W-:Y:S01]  /*22b20*/  @P0 SYNCS.ARRIVE.TRANS64.A1T0 RZ, [R2+URZ+0x68], RZ ;  /* 0x000068ff02ff09a7 */ /* 0x0001e2000810003f */
[----:B------:R-:W-:-:S04]  /*22b30*/  ISETP.GT.U32.AND P0, PT, R8, 0x4, PT ;  /* 0x000000040800780c */ /* 0x000fc80003f04070 */
[----:B------:R-:W-:Y:S01]  /*22b40*/  ISETP.LT.U32.AND P0, PT, R6, 0x5, P0 ;  /* 0x000000050600780c */ /* 0x000fe20000701070 */
[----:B0-----:R-:W-:-:S05]  /*22b50*/  IMAD.WIDE.U32 R2, R8, -0x33333333, RZ ;  /* 0xcccccccd08027825 */ /* 0x001fca00078e00ff */
[----:B------:R-:W-:Y:S02]  /*22b60*/  SHF.R.U32.HI R5, RZ, 0x2, R3 ;  /* 0x00000002ff057819 */ /* 0x000fe40000011603 */
[----:B------:R-:W-:Y:S02]  /*22b70*/  SEL R3, RZ, 0x1, !P0 ;  /* 0x00000001ff037807 */ /* 0x000fe40004000000 */
[----:B------:R-:W-:Y:S01]  /*22b80*/  PRMT R2, RZ, 0x7610, R2 ;  /* 0x00007610ff027816 */ /* 0x000fe20000000002 */
[----:B------:R-:W-:Y:S01]  /*22b90*/  IMAD R8, R5, -0x5, R8 ;  /* 0xfffffffb05087824 */ /* 0x000fe200078e0208 */
[----:B------:R-:W-:-:S04]  /*22ba0*/  LOP3.LUT R0, R0, R3, RZ, 0x3c, !PT ;  /* 0x0000000300007212 */ /* 0x000fc800078e3cff */
[----:B------:R-:W-:Y:S02]  /*22bb0*/  @P1 LOP3.LUT R0, R0, 0x1, R5, 0x78, !PT ;  /* 0x0000000100001812 */ /* 0x000fe400078e7805 */
[----:B---3--:R-:W-:-:S04]  /*22bc0*/  IADD3 R15, P0, R15, UR22, RZ ;  /* 0x000000160f0f7c10 */ /* 0x008fc8000ff1e0ff */
[----:B--2---:R-:W-:Y:S01]  /*22bd0*/  IADD3.X R17, R17, UR16, RZ, P0, !PT ;  /* 0x0000001011117c10 */ /* 0x004fe200087fe4ff */
[----:B------:R0:W-:Y:S01]  /*22be0*/  STL [R1+0x460], R15 ;  /* 0x0004600f01007387 */ /* 0x0001e20000100800 */
[----:B------:R-:W-:-:S03]  /*22bf0*/  ISETP.GE.U32.AND P0, PT, R15, UR6, PT ;  /* 0x000000060f007c0c */ /* 0x000fc6000bf06070 */
[----:B------:R0:W-:Y:S01]  /*22c00*/  STL [R1+0x45c], R17 ;  /* 0x00045c1101007387 */ /* 0x0001e20000100800 */
[----:B------:R-:W-:-:S13]  /*22c10*/  ISETP.GE.U32.AND.EX P0, PT, R17, UR7, PT, P0 ;  /* 0x0000000711007c0c */ /* 0x000fda000bf06100 */
[----:B0-----:R-:W-:Y:S05]  /*22c20*/  @P0 BRA `(.L_x_567) ;  /* 0x0000000400500947 */ /* 0x001fea0003800000 */
[----:B------:R-:W0:Y:S01]  /*22c30*/  S2R R9, SR_CTAID.X ;  /* 0x0000000000097919 */ /* 0x000e220000002500 */
[----:B------:R-:W-:Y:S01]  /*22c40*/  ULDC UR6, c[0x0][0x150] ;  /* 0x0000540000067ab9 */ /* 0x000fe20000000800 */
[----:B------:R-:W1:Y:S01]  /*22c50*/  LDC R4, c[0x0][0x144] ;  /* 0x00005100ff047b82 */ /* 0x000e620000000800 */
[----:B------:R-:W-:Y:S01]  /*22c60*/  ULDC UR9, c[0x0][0x630] ;  /* 0x00018c0000097ab9 */ /* 0x000fe20000000800 */
[----:B------:R-:W2:Y:S06]  /*22c70*/  S2R R2, SR_CTAID.Y ;  /* 0x0000000000027919 */ /* 0x000eac0000002600 */
[----:B------:R-:W3:Y:S01]  /*22c80*/  LDC R13, c[0x0][0x148] ;  /* 0x00005200ff0d7b82 */ /* 0x000ee20000000800 */
[----:B0-----:R-:W-:-:S02]  /*22c90*/  I2FP.F32.U32 R3, R9 ;  /* 0x0000000900037245 */ /* 0x001fc40000201000 */
[----:B--2---:R-:W-:-:S03]  /*22ca0*/  I2FP.F32.U32 R5, R2 ;  /* 0x0000000200057245 */ /* 0x004fc60000201000 */
[----:B------:R-:W-:Y:S01]  /*22cb0*/  FMUL R3, R3, UR6 ;  /* 0x0000000603037c20 */ /* 0x000fe20008400000 */
[----:B------:R-:W-:Y:S02]  /*22cc0*/  ULDC UR6, c[0x0][0x154] ;  /* 0x0000550000067ab9 */ /* 0x000fe40000000800 */
[----:B------:R-:W-:Y:S01]  /*22cd0*/  FMUL R11, R5, UR6 ;  /* 0x00000006050b7c20 */ /* 0x000fe20008400000 */
[----:B------:R-:W-:Y:S02]  /*22ce0*/  ULDC.64 UR6, c[0x0][0x628] ;  /* 0x00018a0000067ab9 */ /* 0x000fe40000000a00 */
[----:B------:R-:W0:Y:S01]  /*22cf0*/  F2I.U32.TRUNC.NTZ R3, R3 ;  /* 0x0000000300037305 */ /* 0x000e22000020f000 */
[----:B------:R-:W-:-:S04]  /*22d00*/  ISETP.NE.U32.AND P0, PT, RZ, UR6, PT ;  /* 0x00000006ff007c0c */ /* 0x000fc8000bf05070 */
[----:B------:R-:W-:-:S03]  /*22d10*/  ISETP.NE.AND.EX P0, PT, RZ, UR7, PT, P0 ;  /* 0x00000007ff007c0c */ /* 0x000fc6000bf05300 */
[----:B------:R-:W2:Y:S01]  /*22d20*/  F2I.U32.TRUNC.NTZ R11, R11 ;  /* 0x0000000b000b7305 */ /* 0x000ea2000020f000 */
[----:B0-----:R-:W-:Y:S02]  /*22d30*/  IMAD.MOV R5, RZ, RZ, -R3 ;  /* 0x000000ffff057224 */ /* 0x001fe400078e0a03 */
[----:B------:R-:W-:Y:S02]  /*22d40*/  IMAD.MOV.U32 R3, RZ, RZ, R17 ;  /* 0x000000ffff037224 */ /* 0x000fe400078e0011 */
[----:B-1----:R-:W-:Y:S02]  /*22d50*/  IMAD R9, R4, R5, R9 ;  /* 0x0000000504097224 */ /* 0x002fe400078e0209 */
[----:B--2---:R-:W-:-:S04]  /*22d60*/  IMAD.MOV R4, RZ, RZ, -R11 ;  /* 0x000000ffff047224 */ /* 0x004fc800078e0a0b */
[----:B---3--:R-:W-:Y:S02]  /*22d70*/  @P4 IMAD R9, R13, R4, R2 ;  /* 0x000000040d094224 */ /* 0x008fe400078e0202 */
[----:B------:R-:W-:Y:S01]  /*22d80*/  IMAD.MOV.U32 R2, RZ, RZ, R15 ;  /* 0x000000ffff027224 */ /* 0x000fe200078e000f */
[----:B------:R-:W-:Y:S06]  /*22d90*/  @!P0 BRA `(.L_x_568) ;  /* 0x0000000000288947 */ /* 0x000fec0003800000 */
[----:B------:R-:W-:Y:S02]  /*22da0*/  ULDC UR8, c[0x0][0x634] ;  /* 0x00018d0000087ab9 */ /* 0x000fe40000000800 */
[----:B------:R-:W-:-:S05]  /*22db0*/  IADD3 R3, P0, R15, UR8, RZ ;  /* 0x000000080f037c10 */ /* 0x000fca000ff1e0ff */
[----:B------:R-:W-:-:S04]  /*22dc0*/  IMAD.X R11, RZ, RZ, R17, P0 ;  /* 0x000000ffff0b7224 */ /* 0x000fc800000e0611 */
[----:B------:R-:W-:-:S04]  /*22dd0*/  IMAD.WIDE.U32 R4, R11, UR6, RZ ;  /* 0x000000060b047c25 */ /* 0x000fc8000f8e00ff */
[----:B------:R-:W-:-:S04]  /*22de0*/  IMAD.WIDE.U32 R4, P0, R3, UR7, R4 ;  /* 0x0000000703047c25 */ /* 0x000fc8000f800004 */
[----:B------:R-:W-:-:S04]  /*22df0*/  IMAD.WIDE.U32 R2, R3, UR6, RZ ;  /* 0x0000000603027c25 */ /* 0x000fc8000f8e00ff */
[----:B------:R-:W-:Y:S01]  /*22e00*/  IMAD.MOV.U32 R2, RZ, RZ, R5 ;  /* 0x000000ffff027224 */ /* 0x000fe200078e0005 */
[----:B------:R-:W-:Y:S01]  /*22e10*/  IADD3 RZ, P1, R3, R4, RZ ;  /* 0x0000000403ff7210 */ /* 0x000fe20007f3e0ff */
[----:B------:R-:W-:-:S04]  /*22e20*/  IMAD.X R3, RZ, RZ, RZ, P0 ;  /* 0x000000ffff037224 */ /* 0x000fc800000e06ff */
[----:B------:R-:W-:-:S08]  /*22e30*/  IMAD.WIDE.U32.X R2, R11, UR7, R2, P1 ;  /* 0x000000070b027c25 */ /* 0x000fd000088e0402 */
.L_x_568:
[--C-:B------:R-:W-:Y:S01]  /*22e40*/  SHF.R.U64 R11, R2, UR9, R3.reuse ;  /* 0x00000009020b7c19 */ /* 0x100fe20008001203 */
[----:B------:R-:W-:Y:S01]  /*22e50*/  ULDC.64 UR6, c[0x0][0x620] ;  /* 0x0001880000067ab9 */ /* 0x000fe20000000a00 */
[----:B------:R-:W-:Y:S01]  /*22e60*/  SHF.R.U32.HI R2, RZ, UR9, R3 ;  /* 0x00000009ff027c19 */ /* 0x000fe20008011603 */
[----:B------:R-:W-:Y:S01]  /*22e70*/  IMAD.MOV.U32 R3, RZ, RZ, R17 ;  /* 0x000000ffff037224 */ /* 0x000fe200078e0011 */
[----:B------:R-:W-:Y:S01]  /*22e80*/  IADD3 R13, P0, RZ, -R11, RZ ;  /* 0x8000000bff0d7210 */ /* 0x000fe20007f1e0ff */
[----:B------:R-:W-:-:S04]  /*22e90*/  ULDC.64 UR8, c[0x0][0x640] ;  /* 0x0001900000087ab9 */ /* 0x000fc80000000a00 */
[----:B------:R-:W-:Y:S01]  /*22ea0*/  IMAD.X R2, RZ, RZ, ~R2, P0 ;  /* 0x000000ffff027224 */ /* 0x000fe200000e0e02 */
[----:B------:R-:W-:-:S03]  /*22eb0*/  ISETP.NE.U32.AND P0, PT, RZ, UR8, PT ;  /* 0x00000008ff007c0c */ /* 0x000fc6000bf05070 */
[----:B------:R-:W-:Y:S01]  /*22ec0*/  IMAD R2, R2, UR6, RZ ;  /* 0x0000000602027c24 */ /* 0x000fe2000f8e02ff */
[----:B------:R-:W-:-:S03]  /*22ed0*/  ISETP.NE.AND.EX P0, PT, RZ, UR9, PT, P0 ;  /* 0x00000009ff007c0c */ /* 0x000fc6000bf05300 */
[----:B------:R-:W-:Y:S02]  /*22ee0*/  IMAD R5, R13, UR7, R2 ;  /* 0x000000070d057c24 */ /* 0x000fe4000f8e0202 */
[----:B------:R-:W-:-:S04]  /*22ef0*/  IMAD.MOV.U32 R2, RZ, RZ, R15 ;  /* 0x000000ffff027224 */ /* 0x000fc800078e000f */
[----:B------:R-:W-:Y:S01]  /*22f00*/  IMAD.WIDE.U32 R2, R13, UR6, R2 ;  /* 0x000000060d027c25 */ /* 0x000fe2000f8e0002 */
[----:B------:R-:W-:-:S03]  /*22f10*/  ULDC UR6, c[0x0][0x618] ;  /* 0x0001860000067ab9 */ /* 0x000fc60000000800 */
[----:B------:R-:W-:-:S05]  /*22f20*/  IMAD.IADD R3, R3, 0x1, R5 ;  /* 0x0000000103037824 */ /* 0x000fca00078e0205 */
[--C-:B------:R-:W-:Y:S02]  /*22f30*/  SHF.R.U64 R12, R2, UR6, R3.reuse ;  /* 0x00000006020c7c19 */ /* 0x100fe40008001203 */
[----:B------:R-:W-:Y:S01]  /*22f40*/  SHF.R.U32.HI R3, RZ, UR6, R3 ;  /* 0x00000006ff037c19 */ /* 0x000fe20008011603 */
[----:B------:R-:W-:-:S03]  /*22f50*/  ULDC UR6, c[0x0][0x608] ;  /* 0x0001820000067ab9 */ /* 0x000fc60000000800 */
[--C-:B------:R-:W-:Y:S02]  /*22f60*/  SHF.R.U64 R13, R12, UR6, R3.reuse ;  /* 0x000000060c0d7c19 */ /* 0x100fe40008001203 */
[----:B------:R-:W-:Y:S01]  /*22f70*/  SHF.R.U32.HI R2, RZ, UR6, R3 ;  /* 0x00000006ff027c19 */ /* 0x000fe20008011603 */
[----:B------:R-:W-:-:S03]  /*22f80*/  ULDC UR6, c[0x0][0x658] ;  /* 0x0001960000067ab9 */ /* 0x000fc60000000800 */
[--C-:B------:R-:W-:Y:S02]  /*22f90*/  SHF.R.U64 R14, R13, UR6, R2.reuse ;  /* 0x000000060d0e7c19 */ /* 0x100fe40008001202 */
[----:B------:R-:W-:-:S03]  /*22fa0*/  SHF.R.U32.HI R15, RZ, UR6, R2 ;  /* 0x00000006ff0f7c19 */ /* 0x000fc60008011602 */
[----:B------:R-:W-:Y:S02]  /*22fb0*/  IMAD.MOV.U32 R2, RZ, RZ, R14 ;  /* 0x000000ffff027224 */ /* 0x000fe400078e000e */
        /* <DEDUP_REMOVED lines=12> */
.L_x_569:
[----:B------:R-:W-:Y:S01]  /*23080*/  ULDC UR6, c[0x0][0x648] ;  /* 0x0001920000067ab9 */ /* 0x000fe20000000800 */
[----:B------:R-:W-:Y:S02]  /*23090*/  LOP3.LUT R13, R13, UR18, RZ, 0xc0, !PT ;  /* 0x000000120d0d7c12 */ /* 0x000fe4000f8ec0ff */
[----:B------:R-:W-:Y:S01]  /*230a0*/  SHF.R.U64 R2, R2, UR6, R3 ;  /* 0x0000000602027c19 */ /* 0x000fe20008001203 */
[----:B------:R-:W-:-:S04]  /*230b0*/  ULDC UR6, c[0x0][0x638] ;  /* 0x00018e0000067ab9 */ /* 0x000fc80000000800 */
[----:B------:R-:W-:Y:S02]  /*230c0*/  IMAD.MOV R3, RZ, RZ, -R2 ;  /* 0x000000ffff037224 */ /* 0x000fe400078e0a02 */
[----:B------:R-:W-:Y:S02]  /*230d0*/  IMAD R4, R2, UR5, R13 ;  /* 0x0000000502047c24 */ /* 0x000fe4000f8e020d */
[----:B------:R-:W-:Y:S01]  /*230e0*/  IMAD R14, R3, UR6, R14 ;  /* 0x00000006030e7c24 */ /* 0x000fe2000f8e020e */
[----:B------:R-:W-:Y:S01]  /*230f0*/  ULDC UR6, c[0x0][0x610] ;  /* 0x0001840000067ab9 */ /* 0x000fe20000000800 */
[----:B------:R-:W-:Y:S01]  /*23100*/  LOP3.LUT R3, R12, UR4, RZ, 0xc0, !PT ;  /* 0x000000040c037c12 */ /* 0x000fe2000f8ec0ff */
[----:B------:R-:W-:Y:S01]  /*23110*/  IMAD R9, R4, UR6, R9 ;  /* 0x0000000604097c24 */ /* 0x000fe2000f8e0209 */
[----:B------:R-:W-:Y:S01]  /*23120*/  ULDC UR6, c[0x0][0x600] ;  /* 0x0001800000067ab9 */ /* 0x000fe20000000800 */
[----:B------:R-:W-:Y:S02]  /*23130*/  IMAD.MOV.U32 R2, RZ, RZ, 0x1 ;  /* 0x00000001ff027424 */ /* 0x000fe400078e00ff */
[----:B------:R-:W-:-:S05]  /*23140*/  IMAD R14, R14, UR6, R3 ;  /* 0x000000060e0e7c24 */ /* 0x000fca000f8e0203 */
[----:B------:R-:W-:Y:S02]  /*23150*/  SEL R4, R14, R9, !P4 ;  /* 0x000000090e047207 */ /* 0x000fe40006000000 */
[----:B------:R-:W-:-:S07]  /*23160*/  SEL R12, R9, R14, !P4 ;  /* 0x0000000e090c7207 */ /* 0x000fce0006000000 */
.L_x_567:
[----:B------:R-:W-:Y:S05]  /*23170*/  BSYNC B1 ;  /* 0x0000000000017941 */ /* 0x000fea0003800000 */
.L_x_566:
[----:B------:R-:W-:-:S13]  /*23180*/  LOP3.LUT P0, RZ, R2, 0xff, RZ, 0xc0, !PT ;  /* 0x000000ff02ff7812 */ /* 0x000fda000780c0ff */
[----:B------:R-:W-:Y:S05]  /*23190*/  @P0 BRA `(.L_x_570) ;  /* 0xfffffff400280947 */ /* 0x000fea000383ffff */
[----:B------:R-:W-:Y:S05]  /*231a0*/  BSYNC B0 ;  /* 0x0000000000007941 */ /* 0x000fea0003800000 */
.L_x_559:
[----:B------:R-:W-:-:S03]  /*231b0*/  UMOV UR6, 0xffffffff ;  /* 0xffffffff00067882 */ /* 0x000fc60000000000 */
[----:B------:R-:W-:Y:S05]  /*231c0*/  BRA.DIV UR6, `(.L_x_571) ;  /* 0x00000006064c7947 */ /* 0x000fea000b800000 */
[----:B------:R-:W-:-:S13]  /*231d0*/  ELECT P0, URZ, PT ;  /* 0x00000000003f782f */ /* 0x000fda0003800000 */
.L_x_586:
[----:B------:R-:W-:Y:S04]  /*231e0*/  BSSY B0, `(.L_x_572) ;  /* 0x0000035000007945 */ /* 0x000fe80003800000 */
[----:B------:R-:W-:Y:S05]  /*231f0*/  @!P0 BRA `(.L_x_573) ;  /* 0x0000000000cc8947 */ /* 0x000fea0003800000 */
[----:B------:R-:W-:-:S04]  /*23200*/  ULOP3.LUT UR6, UR13, 0x2, URZ, 0xfc, !UPT ;  /* 0x000000020d067892 */ /* 0x000fc8000f8efc3f */
[----:B------:R-:W-:-:S06]  /*23210*/  UISETP.NE.AND UP0, UPT, UR6, 0x3, UPT ;  /* 0x000000030600788c */ /* 0x000fcc000bf05270 */
[----:B------:R-:W-:-:S13]  /*23220*/  PLOP3.LUT P0, PT, PT, PT, UP0, 0x80, 0x0 ;  /* 0x000000000000781c */ /* 0x000fda0003f0f008 */
[----:B------:R-:W-:Y:S05]  /*23230*/  @!P0 BRA `(.L_x_574) ;  /* 0x0000000000048947 */ /* 0x000fea0003800000 */
[----:B------:R-:W-:Y:S01]  /*23240*/  BPT.TRAP 0x1 ;  /* 0x000000040000795c */ /* 0x000fe20000300000 */
.L_x_574:
[----:B------:R-:W0:Y:S01]  /*23250*/  S2R R3, SR_CgaCtaId ;  /* 0x0000000000037919 */ /* 0x000e220000008800 */
[----:B------:R-:W-:-:S04]  /*23260*/  MOV R2, 0x400 ;  /* 0x0000040000027802 */ /* 0x000fc80000000f00 */
[----:B0-----:R-:W-:Y:S02]  /*23270*/  LEA R3, R3, R2, 0x18 ;  /* 0x0000000203037211 */ /* 0x001fe400078ec0ff */
[----:B------:R-:W-:-:S03]  /*23280*/  SHF.L.U32 R2, R0, 0x1f, RZ ;  /* 0x0000001f00027819 */ /* 0x000fc600000006ff */
[----:B------:R-:W-:-:S04]  /*23290*/  VIADD R3, R3, 0x28 ;  /* 0x0000002803037836 */ /* 0x000fc80000000000 */
[----:B------:R-:W-:-:S04]  /*232a0*/  IMAD R5, R8, 0x8, R3 ;  /* 0x0000000808057824 */ /* 0x000fc800078e0203 */
[----:B------:R-:W0:Y:S02]  /*232b0*/  SYNCS.PHASECHK.TRANS64.TRYWAIT P0, [R5+URZ], R2 ;  /* 0x00000002050075a7 */ /* 0x000e24000800017f */
[----:B0-----:R-:W-:Y:S05]  /*232c0*/  @!P0 BRA `(.L_x_575) ;  /* 0x00000004002c8947 */ /* 0x001fea0003800000 */
.L_x_587:
[----:B------:R-:W-:-:S05]  /*232d0*/  VIADD R8, R8, 0x1 ;  /* 0x0000000108087836 */ /* 0x000fca0000000000 */
[----:B------:R-:W-:-:S04]  /*232e0*/  ISETP.NE.AND P0, PT, R8, 0x5, PT ;  /* 0x000000050800780c */ /* 0x000fc80003f05270 */
[----:B0-----:R-:W-:Y:S02]  /*232f0*/  SEL R5, RZ, 0x1, P0 ;  /* 0x00000001ff057807 */ /* 0x001fe40000000000 */
[----:B------:R-:W-:Y:S02]  /*23300*/  SEL R8, R8, RZ, P0 ;  /* 0x000000ff08087207 */ /* 0x000fe40000000000 */
[----:B------:R-:W-:-:S03]  /*23310*/  LOP3.LUT R5, R0, R5, RZ, 0x3c, !PT ;  /* 0x0000000500057212 */ /* 0x000fc600078e3cff */
[----:B------:R-:W-:Y:S01]  /*23320*/  IMAD R7, R8, 0x8, R3 ;  /* 0x0000000808077824 */ /* 0x000fe200078e0203 */
[----:B------:R-:W-:-:S04]  /*23330*/  SHF.L.U32 R0, R5, 0x1f, RZ ;  /* 0x0000001f05007819 */ /* 0x000fc800000006ff */
[----:B------:R-:W0:Y:S02]  /*23340*/  SYNCS.PHASECHK.TRANS64.TRYWAIT P0, [R7+URZ], R0 ;  /* 0x00000000070075a7 */ /* 0x000e24000800017f */
[----:B0-----:R-:W-:Y:S05]  /*23350*/  @!P0 BRA `(.L_x_576) ;  /* 0x00000004001c8947 */ /* 0x001fea0003800000 */
.L_x_588:
[----:B0-----:R-:W-:-:S05]  /*23360*/  VIADD R0, R8, 0x1 ;  /* 0x0000000108007836 */ /* 0x001fca0000000000 */
[----:B------:R-:W-:-:S04]  /*23370*/  ISETP.NE.AND P0, PT, R0, 0x5, PT ;  /* 0x000000050000780c */ /* 0x000fc80003f05270 */
[----:B------:R-:W-:Y:S02]  /*23380*/  SEL R2, RZ, 0x1, P0 ;  /* 0x00000001ff027807 */ /* 0x000fe40000000000 */
[----:B------:R-:W-:Y:S02]  /*23390*/  SEL R4, R0, RZ, P0 ;  /* 0x000000ff00047207 */ /* 0x000fe40000000000 */
[----:B------:R-:W-:-:S03]  /*233a0*/  LOP3.LUT R5, R5, R2, RZ, 0x3c, !PT ;  /* 0x0000000205057212 */ /* 0x000fc600078e3cff */
[----:B------:R-:W-:Y:S01]  /*233b0*/  IMAD R7, R4, 0x8, R3 ;  /* 0x0000000804077824 */ /* 0x000fe200078e0203 */
[----:B------:R-:W-:-:S04]  /*233c0*/  SHF.L.U32 R0, R5, 0x1f, RZ ;  /* 0x0000001f05007819 */ /* 0x000fc800000006ff */
[----:B------:R-:W0:Y:S02]  /*233d0*/  SYNCS.PHASECHK.TRANS64.TRYWAIT P0, [R7+URZ], R0 ;  /* 0x00000000070075a7 */ /* 0x000e24000800017f */
[----:B0-----:R-:W-:Y:S05]  /*233e0*/  @!P0 BRA `(.L_x_577) ;  /* 0x00000004000c8947 */ /* 0x001fea0003800000 */
.L_x_589:
        /* <DEDUP_REMOVED lines=9> */
.L_x_590:
[----:B0-----:R-:W-:-:S05]  /*23480*/  VIADD R0, R4, 0x1 ;  /* 0x0000000104007836 */ /* 0x001fca0000000000 */
[----:B------:R-:W-:-:S04]  /*23490*/  ISETP.NE.AND P0, PT, R0, 0x5, PT ;  /* 0x000000050000780c */ /* 0x000fc80003f05270 */
[----:B------:R-:W-:Y:S02]  /*234a0*/  SEL R2, RZ, 0x1, P0 ;  /* 0x00000001ff027807 */ /* 0x000fe40000000000 */
[----:B------:R-:W-:Y:S02]  /*234b0*/  SEL R0, R0, RZ, P0 ;  /* 0x000000ff00007207 */ /* 0x000fe40000000000 */
[----:B------:R-:W-:-:S03]  /*234c0*/  LOP3.LUT R2, R5, R2, RZ, 0x3c, !PT ;  /* 0x0000000205027212 */ /* 0x000fc600078e3cff */
[----:B------:R-:W-:Y:S01]  /*234d0*/  IMAD R3, R0, 0x8, R3 ;  /* 0x0000000800037824 */ /* 0x000fe200078e0203 */
[----:B------:R-:W-:-:S07]  /*234e0*/  SHF.L.U32 R0, R2, 0x1f, RZ ;  /* 0x0000001f02007819 */ /* 0x000fce00000006ff */
.L_x_579:
[----:B0-----:R0:W1:Y:S02]  /*234f0*/  SYNCS.PHASECHK.TRANS64.TRYWAIT P0, [R3+URZ], R0 ;  /* 0x00000000030075a7 */ /* 0x001064000800017f */
[----:B-1----:R-:W-:Y:S05]  /*23500*/  @!P0 NANOSLEEP.SYNCS 0x989680 ;  /* 0x009896800000895d */ /* 0x002fea0003900000 */
[----:B------:R-:W1:Y:S02]  /*23510*/  @!P0 SYNCS.PHASECHK.TRANS64 P0, [R3+URZ], R0 ;  /* 0x00000000030085a7 */ /* 0x000e64000800007f */
[----:B-1----:R-:W-:Y:S05]  /*23520*/  @!P0 BRA `(.L_x_579) ;  /* 0xfffffffc00f08947 */ /* 0x002fea000383ffff */
.L_x_573:
[----:B------:R-:W-:Y:S05]  /*23530*/  BSYNC B0 ;  /* 0x0000000000007941 */ /* 0x000fea0003800000 */
.L_x_572:
[----:B------:R-:W-:Y:S05]  /*23540*/  EXIT ;  /* 0x000000000000794d */ /* 0x000fea0003800000 */
.L_x_21:
[----:B--2---:R-:W-:-:S04]  /*23550*/  IMAD.U32 R3, RZ, RZ, UR7 ;  /* 0x00000007ff037e24 */ /* 0x004fc8000f8e00ff */
[----:B------:R2:W4:Y:S03]  /*23560*/  SYNCS.PHASECHK.TRANS64.TRYWAIT P1, [R3+URZ], R0 ;  /* 0x00000000030075a7 */ /* 0x000526000802017f */
[----:B----4-:R-:W-:Y:S05]  /*23570*/  @!P1 NANOSLEEP.SYNCS 0x989680 ;  /* 0x009896800000995d */ /* 0x010fea0003900000 */
[----:B------:R-:W4:Y:S02]  /*23580*/  @!P1 SYNCS.PHASECHK.TRANS64 P1, [R3+URZ], R0 ;  /* 0x00000000030095a7 */ /* 0x000f24000802007f */
[----:B----4-:R-:W-:Y:S05]  /*23590*/  @!P1 BRA `(.L_x_21) ;  /* 0xfffffffc00ec9947 */ /* 0x010fea000383ffff */
[----:B------:R-:W-:Y:S05]  /*235a0*/  BRA `(.L_x_20) ;  /* 0xfffffdf400fc7947 */ /* 0x000fea000383ffff */
.L_x_27:
[----:B-----5:R4:W-:Y:S02]  /*235b0*/  STL [R1+0x474], R0 ;  /* 0x0004740001007387 */ /* 0x0209e40000100800 */
[----:B----4-:R-:W-:-:S04]  /*235c0*/  IMAD.U32 R0, RZ, RZ, UR15 ;  /* 0x0000000fff007e24 */ /* 0x010fc8000f8e00ff */
[----:B------:R4:W0:Y:S03]  /*235d0*/  SYNCS.PHASECHK.TRANS64.TRYWAIT P1, [R0+URZ], R3 ;  /* 0x00000003000075a7 */ /* 0x000826000802017f */
[----:B0-----:R-:W-:Y:S05]  /*235e0*/  @!P1 NANOSLEEP.SYNCS 0x989680 ;  /* 0x009896800000995d */ /* 0x001fea0003900000 */
[----:B------:R4:W0:Y:S02]  /*235f0*/  @!P1 SYNCS.PHASECHK.TRANS64 P1, [R0+URZ], R3 ;  /* 0x00000003000095a7 */ /* 0x000824000802007f */
[----:B----4-:R4:W5:Y:S02]  /*23600*/  LDL.LU R0, [R1+0x474] ;  /* 0x0004740001007983 */ /* 0x0109640000300800 */
[----:B0---4-:R-:W-:Y:S05]  /*23610*/  @!P1 BRA `(.L_x_27) ;  /* 0xfffffffc00e49947 */ /* 0x011fea000383ffff */
[----:B------:R-:W-:Y:S05]  /*23620*/  BRA `(.L_x_26) ;  /* 0xfffffe2c00dc7947 */ /* 0x000fea000383ffff */
.L_x_560:
[----:B------:R-:W-:Y:S01]  /*23630*/  BSSY B1, `(.L_x_580) ;  /* 0x0000006000017945 */ /* 0x000fe20003800000 */
[----:B------:R-:W-:-:S07]  /*23640*/  IMAD.MOV.U32 R2, RZ, RZ, -0x1 ;  /* 0xffffffffff027424 */ /* 0x000fce00078e00ff */
[----:B------:R-:W-:Y:S05]  /*23650*/  WARPSYNC.COLLECTIVE R2, `(.L_x_581) ;  /* 0x00000000020c7348 */ /* 0x000fea0003c00000 */
[----:B------:R-:W-:Y:S02]  /*23660*/  ELECT P0, UR62, PT ;  /* 0x00000000003e782f */ /* 0x000fe40003800000 */
[----:B------:R-:W-:Y:S01]  /*23670*/  MOV R2, UR62 ;  /* 0x0000003e00027c02 */ /* 0x000fe20008000f00 */
[----:B------:R-:W-:Y:S10]  /*23680*/  ENDCOLLECTIVE ;  /* 0x000000000000791b */ /* 0x000ff40003800000 */
.L_x_581:
[----:B------:R-:W-:Y:S05]  /*23690*/  BSYNC B1 ;  /* 0x0000000000017941 */ /* 0x000fea0003800000 */
.L_x_580:
[----:B------:R-:W-:Y:S05]  /*236a0*/  BRA `(.L_x_582) ;  /* 0xffffffec00f07947 */ /* 0x000fea000383ffff */
.L_x_563:
[----:B0-----:R0:W1:Y:S02]  /*236b0*/  SYNCS.PHASECHK.TRANS64.TRYWAIT P0, [R18+URZ+0x28], R13 ;  /* 0x0000280d120075a7 */ /* 0x001064000800017f */
[----:B-1----:R-:W-:Y:S05]  /*236c0*/  @!P0 NANOSLEEP.SYNCS 0x989680 ;  /* 0x009896800000895d */ /* 0x002fea0003900000 */
[----:B------:R-:W1:Y:S02]  /*236d0*/  @!P0 SYNCS.PHASECHK.TRANS64 P0, [R18+URZ+0x28], R13 ;  /* 0x0000280d120085a7 */ /* 0x000e64000800007f */
[----:B-1----:R-:W-:Y:S05]  /*236e0*/  @!P0 BRA `(.L_x_563) ;  /* 0xfffffffc00f08947 */ /* 0x002fea000383ffff */
[----:B------:R-:W-:Y:S05]  /*236f0*/  BRA `(.L_x_583) ;  /* 0xfffffff000287947 */ /* 0x000fea000383ffff */
.L_x_571:
[----:B------:R-:W-:Y:S01]  /*23700*/  BSSY B0, `(.L_x_584) ;  /* 0x0000006000007945 */ /* 0x000fe20003800000 */
[----:B------:R-:W-:-:S07]  /*23710*/  IMAD.MOV.U32 R2, RZ, RZ, -0x1 ;  /* 0xffffffffff027424 */ /* 0x000fce00078e00ff */
[----:B------:R-:W-:Y:S05]  /*23720*/  WARPSYNC.COLLECTIVE R2, `(.L_x_585) ;  /* 0x00000000020c7348 */ /* 0x000fea0003c00000 */
[----:B------:R-:W-:Y:S02]  /*23730*/  ELECT P0, UR62, PT ;  /* 0x00000000003e782f */ /* 0x000fe40003800000 */
[----:B------:R-:W-:Y:S01]  /*23740*/  MOV R2, UR62 ;  /* 0x0000003e00027c02 */ /* 0x000fe20008000f00 */
[----:B------:R-:W-:Y:S10]  /*23750*/  ENDCOLLECTIVE ;  /* 0x000000000000791b */ /* 0x000ff40003800000 */
.L_x_585:
[----:B------:R-:W-:Y:S05]  /*23760*/  BSYNC B0 ;  /* 0x0000000000007941 */ /* 0x000fea0003800000 */
.L_x_584:
[----:B------:R-:W-:Y:S05]  /*23770*/  BRA `(.L_x_586) ;  /* 0xfffffff800987947 */ /* 0x000fea000383ffff */
.L_x_575:
[----:B0-----:R0:W1:Y:S02]  /*23780*/  SYNCS.PHASECHK.TRANS64.TRYWAIT P0, [R5+URZ], R2 ;  /* 0x00000002050075a7 */ /* 0x001064000800017f */
[----:B-1----:R-:W-:Y:S05]  /*23790*/  @!P0 NANOSLEEP.SYNCS 0x989680 ;  /* 0x009896800000895d */ /* 0x002fea0003900000 */
[----:B------:R-:W1:Y:S02]  /*237a0*/  @!P0 SYNCS.PHASECHK.TRANS64 P0, [R5+URZ], R2 ;  /* 0x00000002050085a7 */ /* 0x000e64000800007f */
[----:B-1----:R-:W-:Y:S05]  /*237b0*/  @!P0 BRA `(.L_x_575) ;  /* 0xfffffffc00f08947 */ /* 0x002fea000383ffff */
[----:B------:R-:W-:Y:S05]  /*237c0*/  BRA `(.L_x_587) ;  /* 0xfffffff800c07947 */ /* 0x000fea000383ffff */
.L_x_576:
[----:B0-----:R0:W1:Y:S02]  /*237d0*/  SYNCS.PHASECHK.TRANS64.TRYWAIT P0, [R7+URZ], R0 ;  /* 0x00000000070075a7 */ /* 0x001064000800017f */
[----:B-1----:R-:W-:Y:S05]  /*237e0*/  @!P0 NANOSLEEP.SYNCS 0x989680 ;  /* 0x009896800000895d */ /* 0x002fea0003900000 */
[----:B------:R-:W1:Y:S02]  /*237f0*/  @!P0 SYNCS.PHASECHK.TRANS64 P0, [R7+URZ], R0 ;  /* 0x00000000070085a7 */ /* 0x000e64000800007f */
[----:B-1----:R-:W-:Y:S05]  /*23800*/  @!P0 BRA `(.L_x_576) ;  /* 0xfffffffc00f08947 */ /* 0x002fea000383ffff */
[----:B------:R-:W-:Y:S05]  /*23810*/  BRA `(.L_x_588) ;  /* 0xfffffff800d07947 */ /* 0x000fea000383ffff */
.L_x_577:
[----:B0-----:R0:W1:Y:S02]  /*23820*/  SYNCS.PHASECHK.TRANS64.TRYWAIT P0, [R7+URZ], R0 ;  /* 0x00000000070075a7 */ /* 0x001064000800017f */
[----:B-1----:R-:W-:Y:S05]  /*23830*/  @!P0 NANOSLEEP.SYNCS 0x989680 ;  /* 0x009896800000895d */ /* 0x002fea0003900000 */
[----:B------:R-:W1:Y:S02]  /*23840*/  @!P0 SYNCS.PHASECHK.TRANS64 P0, [R7+URZ], R0 ;  /* 0x00000000070085a7 */ /* 0x000e64000800007f */
[----:B-1----:R-:W-:Y:S05]  /*23850*/  @!P0 BRA `(.L_x_577) ;  /* 0xfffffffc00f08947 */ /* 0x002fea000383ffff */
[----:B------:R-:W-:Y:S05]  /*23860*/  BRA `(.L_x_589) ;  /* 0xfffffff800e07947 */ /* 0x000fea000383ffff */
.L_x_578:
[----:B0-----:R0:W1:Y:S02]  /*23870*/  SYNCS.PHASECHK.TRANS64.TRYWAIT P0, [R7+URZ], R0 ;  /* 0x00000000070075a7 */ /* 0x001064000800017f */
[----:B-1----:R-:W-:Y:S05]  /*23880*/  @!P0 NANOSLEEP.SYNCS 0x989680 ;  /* 0x009896800000895d */ /* 0x002fea0003900000 */
[----:B------:R-:W1:Y:S02]  /*23890*/  @!P0 SYNCS.PHASECHK.TRANS64 P0, [R7+URZ], R0 ;  /* 0x00000000070085a7 */ /* 0x000e64000800007f */
[----:B-1----:R-:W-:Y:S05]  /*238a0*/  @!P0 BRA `(.L_x_578) ;  /* 0xfffffffc00f08947 */ /* 0x002fea000383ffff */
[----:B------:R-:W-:Y:S05]  /*238b0*/  BRA `(.L_x_590) ;  /* 0xfffffff800f07947 */ /* 0x000fea000383ffff */
.L_x_591:
[----:B------:R-:W-:-:S00]  /*238c0*/  BRA `(.L_x_591) ;  /* 0xfffffffc00fc7947 */ /* 0x000fc0000383ffff */
[----:B------:R-:W-:-:S00]  /*238d0*/  NOP ;  /* 0x0000000000007918 */ /* 0x000fc00000000000 */
        /* <DEDUP_REMOVED lines=10> */
.L_x_592:


//--------------------- .nv.shared._ZN7cutlass13device_kernelINS_4gemm6kernel13GemmUniversalIN4cute5tupleIJiiiiEEENS1_10collective13CollectiveMmaINS1_37MainloopSm90TmaGmmaWarpSpecializedFP8ILi5ENS5_IJNS4_1CILi1EEENSA_ILi2EEESB_EEENS1_35KernelTmaWarpSpecializedCooperativeEEENS5_IJNSA_ILi256EEESG_NSA_ILi32EEEEEENS_12float_e4m3_tENS5_IJlSB_lEEESJ_SK_NS4_8TiledMMAINS4_8MMA_AtomIJNS4_4SM904GMMA31MMA_64x256x32_F32E4M3E4M3_SS_TNILNSO_7ScaleInE1ELSQ_1EEEEEENS4_6LayoutINS5_IJSC_SB_SB_EEENS5_IJSB_NSA_ILi0EEESV_EEEEENS5_IJNS4_10UnderscoreESY_SY_EEEEENS4_23SM90_TMA_LOAD_MULTICASTENS4_14ComposedLayoutINS4_7SwizzleILi1ELi4ELi3EEENS4_18smem_ptr_flag_bitsILi8EEENST_INS5_IJNSA_ILi8EEESH_EEENS5_IJSH_SB_EEEEEEEvNS4_8identityENS4_13SM90_TMA_LOADES1B_vS1C_EENS_8epilogue10collective6detail29Sm90TmaWarpSpecializedAdapterINS1G_15DefaultEpilogueISJ_SK_SK_NS1F_6thread17LinearCombinationISJ_Li1EffLNS1K_9ScaleType4KindE0ELNS_15FloatRoundStyleE2ESJ_EENS1_15EpilogueDefaultEEEEEvvEEEEvNT_6ParamsE --------------------------
	.section	.nv.shared._ZN7cutlass13device_kernelINS_4gemm6kernel13GemmUniversalIN4cute5tupleIJiiiiEEENS1_10collective13CollectiveMmaINS1_37MainloopSm90TmaGmmaWarpSpecializedFP8ILi5ENS5_IJNS4_1CILi1EEENSA_ILi2EEESB_EEENS1_35KernelTmaWarpSpecializedCooperativeEEENS5_IJNSA_ILi256EEESG_NSA_ILi32EEEEEENS_12float_e4m3_tENS5_IJlSB_lEEESJ_SK_NS4_8TiledMMAINS4_8MMA_AtomIJNS4_4SM904GMMA31MMA_64x256x32_F32E4M3E4M3_SS_TNILNSO_7ScaleInE1ELSQ_1EEEEEENS4_6LayoutINS5_IJSC_SB_SB_EEENS5_IJSB_NSA_ILi0EEESV_EEEEENS5_IJNS4_10UnderscoreESY_SY_EEEEENS4_23SM90_TMA_LOAD_MULTICASTENS4_14ComposedLayoutINS4_7SwizzleILi1ELi4ELi3EEENS4_18smem_ptr_flag_bitsILi8EEENST_INS5_IJNSA_ILi8EEESH_EEENS5_IJSH_SB_EEEEEEEvNS4_8identityENS4_13SM90_TMA_LOADES1B_vS1C_EENS_8epilogue10collective6detail29Sm90TmaWarpSpecializedAdapterINS1G_15DefaultEpilogueISJ_SK_SK_NS1F_6thread17LinearCombinationISJ_Li1EffLNS1K_9ScaleType4KindE0ELNS_15FloatRoundStyleE2ESJ_EENS1_15EpilogueDefaultEEEEEvvEEEEvNT_6ParamsE,"aw",@nobits
	.sectionflags	@""
	.align	16
	.zero		1024


//--------------------- .nv.shared.reserved.0     --------------------------
	.section	.nv.shared.reserved.0,"aw",@nobits
	.weak		__nv_reservedSMEM_offset_0_alias
	.size		__nv_reservedSMEM_offset_0_alias, 0, 0
	.other		__nv_reservedSMEM_offset_0_alias,@"STO_CUDA_RESERVED_SHARED STV_DEFAULT"
__nv_reservedSMEM_offset_0_alias:
	.zero		0


//--------------------- .nv.global                --------------------------
	.section	.nv.global,"aw",@nobits
.nv.global:
	.type		_ZN39_INTERNAL_8800de9b_4_k_cu_24e69a12_48264cute1_E,@object
	.size		_ZN39_INTERNAL_8800de9b_4_k_cu_24e69a12_48264cute1_E,(_ZN39_INTERNAL_8800de9b_4_k_cu_24e69a12_48264cuda3std3__45__cpo6cbeginE - _ZN39_INTERNAL_8800de9b_4_k_cu_24e69a12_48264cute1_E)
_ZN39_INTERNAL_8800de9b_4_k_cu_24e69a12_48264cute1_E:
	.zero		1
	.type		_ZN39_INTERNAL_8800de9b_4_k_cu_24e69a12_48264cuda3std3__45__cpo6cbeginE,@object
	.size		_ZN39_INTERNAL_8800de9b_4_k_cu_24e69a12_48264cuda3std3__45__cpo6cbeginE,(_ZN39_INTERNAL_8800de9b_4_k_cu_24e69a12_48264cuda3std3__48in_placeE - _ZN39_INTERNAL_8800de9b_4_k_cu_24e69a12_48264cuda3std3__45__cpo6cbeginE)
_ZN39_INTERNAL_8800de9b_4_k_cu_24e69a12_48264cuda3std3__45__cpo6cbeginE:
	.zero		1
	.type		_ZN39_INTERNAL_8800de9b_4_k_cu_24e69a12_48264cuda3std3__48in_placeE,@object
	.size		_ZN39_INTERNAL_8800de9b_4_k_cu_24e69a12_48264cuda3std3__48in_placeE,(_ZN39_INTERNAL_8800de9b_4_k_cu_24e69a12_48264cuda3std6ranges3__45__cpo9iter_moveE - _ZN39_INTERNAL_8800de9b_4_k_cu_24e69a12_48264cuda3std3__48in_placeE)
_ZN39_INTERNAL_8800de9b_4_k_cu_24e69a12_48264cuda3std3__48in_placeE:
	.zero		1
	.type		_ZN39_INTERNAL_8800de9b_4_k_cu_24e69a12_48264cuda3std6ranges3__45__cpo9iter_moveE,@object
	.size		_ZN39_INTERNAL_8800de9b_4_k_cu_24e69a12_48264cuda3std6ranges3__45__cpo9iter_moveE,(_ZN39_INTERNAL_8800de9b_4_k_cu_24e69a12_48264cuda3std3__45__cpo5beginE - _ZN39_INTERNAL_8800de9b_4_k_cu_24e69a12_48264cuda3std6ranges3__45__cpo9iter_moveE)
_ZN39_INTERNAL_8800de9b_4_k_cu_24e69a12_48264cuda3std6ranges3__45__cpo9iter_moveE:
	.zero		1
	.type		_ZN39_INTERNAL_8800de9b_4_k_cu_24e69a12_48264cuda3std3__45__cpo5beginE,@object
	.size		_ZN39_INTERNAL_8800de9b_4_k_cu_24e69a12_48264cuda3std3__45__cpo5beginE,(_ZN39_INTERNAL_8800de9b_4_k_cu_24e69a12_48264cuda3std3__441_GLOBAL__N__8800de9b_4_k_cu_24e69a12_48266ignoreE - _ZN39_INTERNAL_8800de9b_4_k_cu_24e69a12_48264cuda3std3__45__cpo5beginE)
_ZN39_INTERNAL_8800de9b_4_k_cu_24e69a12_48264cuda3std3__45__cpo5beginE:
	.zero		1
	.type		_ZN39_INTERNAL_8800de9b_4_k_cu_24e69a12_48264cuda3std3__441_GLOBAL__N__8800de9b_4_k_cu_24e69a12_48266ignoreE,@object
	.size		_ZN39_INTERNAL_8800de9b_4_k_cu_24e69a12_48264cuda3std3__441_GLOBAL__N__8800de9b_4_k_cu_24e69a12_48266ignoreE,(_ZN39_INTERNAL_8800de9b_4_k_cu_24e69a12_48264cute7productE - _ZN39_INTERNAL_8800de9b_4_k_cu_24e69a12_48264cuda3std3__441_GLOBAL__N__8800de9b_4_k_cu_24e69a12_48266ignoreE)
_ZN39_INTERNAL_8800de9b_4_k_cu_24e69a12_48264cuda3std3__441_GLOBAL__N__8800de9b_4_k_cu_24e69a12_48266ignoreE:
	.zero		1
	.type		_ZN39_INTERNAL_8800de9b_4_k_cu_24e69a12_48264cute7productE,@object
	.size		_ZN39_INTERNAL_8800de9b_4_k_cu_24e69a12_48264cute7productE,(_ZN39_INTERNAL_8800de9b_4_k_cu_24e69a12_48264cuda3std3__45__cpo3endE - _ZN39_INTERNAL_8800de9b_4_k_cu_24e69a12_48264cute7productE)
_ZN39_INTERNAL_8800de9b_4_k_cu_24e69a12_48264cute7productE:
	.zero		1
	.type		_ZN39_INTERNAL_8800de9b_4_k_cu_24e69a12_48264cuda3std3__45__cpo3endE,@object
	.size		_ZN39_INTERNAL_8800de9b_4_k_cu_24e69a12_48264cuda3std3__45__cpo3endE,(_ZN39_INTERNAL_8800de9b_4_k_cu_24e69a12_48264cuda3std3__419piecewise_constructE - _ZN39_INTERNAL_8800de9b_4_k_cu_24e69a12_48264cuda3std3__45__cpo3endE)
_ZN39_INTERNAL_8800de9b_4_k_cu_24e69a12_48264cuda3std3__45__cpo3endE:
	.zero		1
	.type		_ZN39_INTERNAL_8800de9b_4_k_cu_24e69a12_48264cuda3std3__419piecewise_constructE,@object
	.size		_ZN39_INTERNAL_8800de9b_4_k_cu_24e69a12_48264cuda3std3__419piecewise_constructE,(_ZN39_INTERNAL_8800de9b_4_k_cu_24e69a12_48264cuda3std3__45__cpo4cendE - _ZN39_INTERNAL_8800de9b_4_k_cu_24e69a12_48264cuda3std3__419piecewise_constructE)
_ZN39_INTERNAL_8800de9b_4_k_cu_24e69a12_48264cuda3std3__419piecewise_constructE:
	.zero		1
	.type		_ZN39_INTERNAL_8800de9b_4_k_cu_24e69a12_48264cuda3std3__45__cpo4cendE,@object
	.size		_ZN39_INTERNAL_8800de9b_4_k_cu_24e69a12_48264cuda3std3__45__cpo4cendE,(_ZN39_INTERNAL_8800de9b_4_k_cu_24e69a12_48264cuda3std6ranges3__45__cpo4swapE - _ZN39_INTERNAL_8800de9b_4_k_cu_24e69a12_48264cuda3std3__45__cpo4cendE)
_ZN39_INTERNAL_8800de9b_4_k_cu_24e69a12_48264cuda3std3__45__cpo4cendE:
	.zero		1
	.type		_ZN39_INTERNAL_8800de9b_4_k_cu_24e69a12_48264cuda3std6ranges3__45__cpo4swapE,@object
	.size		_ZN39_INTERNAL_8800de9b_4_k_cu_24e69a12_48264cuda3std6ranges3__45__cpo4swapE,(.L_7 - _ZN39_INTERNAL_8800de9b_4_k_cu_24e69a12_48264cuda3std6ranges3__45__cpo4swapE)
_ZN39_INTERNAL_8800de9b_4_k_cu_24e69a12_48264cuda3std6ranges3__45__cpo4swapE:
	.zero		1
.L_7:


//--------------------- .nv.constant0._ZN7cutlass13device_kernelINS_4gemm6kernel13GemmUniversalIN4cute5tupleIJiiiiEEENS1_10collective13CollectiveMmaINS1_37MainloopSm90TmaGmmaWarpSpecializedFP8ILi5ENS5_IJNS4_1CILi1EEENSA_ILi2EEESB_EEENS1_35KernelTmaWarpSpecializedCooperativeEEENS5_IJNSA_ILi256EEESG_NSA_ILi32EEEEEENS_12float_e4m3_tENS5_IJlSB_lEEESJ_SK_NS4_8TiledMMAINS4_8MMA_AtomIJNS4_4SM904GMMA31MMA_64x256x32_F32E4M3E4M3_SS_TNILNSO_7ScaleInE1ELSQ_1EEEEEENS4_6LayoutINS5_IJSC_SB_SB_EEENS5_IJSB_NSA_ILi0EEESV_EEEEENS5_IJNS4_10UnderscoreESY_SY_EEEEENS4_23SM90_TMA_LOAD_MULTICASTENS4_14ComposedLayoutINS4_7SwizzleILi1ELi4ELi3EEENS4_18smem_ptr_flag_bitsILi8EEENST_INS5_IJNSA_ILi8EEESH_EEENS5_IJSH_SB_EEEEEEEvNS4_8identityENS4_13SM90_TMA_LOADES1B_vS1C_EENS_8epilogue10collective6detail29Sm90TmaWarpSpecializedAdapterINS1G_15DefaultEpilogueISJ_SK_SK_NS1F_6thread17LinearCombinationISJ_Li1EffLNS1K_9ScaleType4KindE0ELNS_15FloatRoundStyleE2ESJ_EENS1_15EpilogueDefaultEEEEEvvEEEEvNT_6ParamsE --------------------------
	.section	.nv.constant0._ZN7cutlass13device_kernelINS_4gemm6kernel13GemmUniversalIN4cute5tupleIJiiiiEEENS1_10collective13CollectiveMmaINS1_37MainloopSm90TmaGmmaWarpSpecializedFP8ILi5ENS5_IJNS4_1CILi1EEENSA_ILi2EEESB_EEENS1_35KernelTmaWarpSpecializedCooperativeEEENS5_IJNSA_ILi256EEESG_NSA_ILi32EEEEEENS_12float_e4m3_tENS5_IJlSB_lEEESJ_SK_NS4_8TiledMMAINS4_8MMA_AtomIJNS4_4SM904GMMA31MMA_64x256x32_F32E4M3E4M3_SS_TNILNSO_7ScaleInE1ELSQ_1EEEEEENS4_6LayoutINS5_IJSC_SB_SB_EEENS5_IJSB_NSA_ILi0EEESV_EEEEENS5_IJNS4_10UnderscoreESY_SY_EEEEENS4_23SM90_TMA_LOAD_MULTICASTENS4_14ComposedLayoutINS4_7SwizzleILi1ELi4ELi3EEENS4_18smem_ptr_flag_bitsILi8EEENST_INS5_IJNSA_ILi8EEESH_EEENS5_IJSH_SB_EEEEEEEvNS4_8identityENS4_13SM90_TMA_LOADES1B_vS1C_EENS_8epilogue10collective6detail29Sm90TmaWarpSpecializedAdapterINS1G_15DefaultEpilogueISJ_SK_SK_NS1F_6thread17LinearCombinationISJ_Li1EffLNS1K_9ScaleType4KindE0ELNS_15FloatRoundStyleE2ESJ_EENS1_15EpilogueDefaultEEEEEvvEEEEvNT_6ParamsE,"a",@progbits
	.sectionflags	@""
	.align	4
.nv.constant0._ZN7cutlass13device_kernelINS_4gemm6kernel13GemmUniversalIN4cute5tupleIJiiiiEEENS1_10collective13CollectiveMmaINS1_37MainloopSm90TmaGmmaWarpSpecializedFP8ILi5ENS5_IJNS4_1CILi1EEENSA_ILi2EEESB_EEENS1_35KernelTmaWarpSpecializedCooperativeEEENS5_IJNSA_ILi256EEESG_NSA_ILi32EEEEEENS_12float_e4m3_tENS5_IJlSB_lEEESJ_SK_NS4_8TiledMMAINS4_8MMA_AtomIJNS4_4SM904GMMA31MMA_64x256x32_F32E4M3E4M3_SS_TNILNSO_7ScaleInE1ELSQ_1EEEEEENS4_6LayoutINS5_IJSC_SB_SB_EEENS5_IJSB_NSA_ILi0EEESV_EEEEENS5_IJNS4_10UnderscoreESY_SY_EEEEENS4_23SM90_TMA_LOAD_MULTICASTENS4_14ComposedLayoutINS4_7SwizzleILi1ELi4ELi3EEENS4_18smem_ptr_flag_bitsILi8EEENST_INS5_IJNSA_ILi8EEESH_EEENS5_IJSH_SB_EEEEEEEvNS4_8identityENS4_13SM90_TMA_LOADES1B_vS1C_EENS_8epilogue10collective6detail29Sm90TmaWarpSpecializedAdapterINS1G_15DefaultEpilogueISJ_SK_SK_NS1F_6thread17LinearCombinationISJ_Li1EffLNS1K_9ScaleType4KindE0ELNS_15FloatRoundStyleE2ESJ_EENS1_15EpilogueDefaultEEEEEvvEEEEvNT_6ParamsE:
	.zero		1664


//--------------------- SYMBOLS --------------------------

	.type		.nv.reservedSmem.offset0,@object
	.size		.nv.reservedSmem.offset0,0x4
